//
// Generated by NVIDIA NVVM Compiler
//
// Compiler Build ID: CL-36424714
// Cuda compilation tools, release 13.0, V13.0.88
// Based on NVVM 20.0.0
//

.version 9.0
.target sm_100
.address_size 64

	// .globl	_Z15specDFAMatchingiiiPiPcS_ii

.visible .entry _Z15specDFAMatchingiiiPiPcS_ii(
	.param .u32 _Z15specDFAMatchingiiiPiPcS_ii_param_0,
	.param .u32 _Z15specDFAMatchingiiiPiPcS_ii_param_1,
	.param .u32 _Z15specDFAMatchingiiiPiPcS_ii_param_2,
	.param .u64 .ptr .align 1 _Z15specDFAMatchingiiiPiPcS_ii_param_3,
	.param .u64 .ptr .align 1 _Z15specDFAMatchingiiiPiPcS_ii_param_4,
	.param .u64 .ptr .align 1 _Z15specDFAMatchingiiiPiPcS_ii_param_5,
	.param .u32 _Z15specDFAMatchingiiiPiPcS_ii_param_6,
	.param .u32 _Z15specDFAMatchingiiiPiPcS_ii_param_7
)
{
	.reg .pred 	%p<23>;
	.reg .b32 	%r<312>;
	.reg .b64 	%rd<205>;

	ld.param.u32 	%r32, [_Z15specDFAMatchingiiiPiPcS_ii_param_1];
	ld.param.u32 	%r33, [_Z15specDFAMatchingiiiPiPcS_ii_param_2];
	ld.param.u64 	%rd42, [_Z15specDFAMatchingiiiPiPcS_ii_param_3];
	ld.param.u64 	%rd43, [_Z15specDFAMatchingiiiPiPcS_ii_param_4];
	ld.param.u64 	%rd41, [_Z15specDFAMatchingiiiPiPcS_ii_param_5];
	ld.param.u32 	%r34, [_Z15specDFAMatchingiiiPiPcS_ii_param_6];
	ld.param.u32 	%r35, [_Z15specDFAMatchingiiiPiPcS_ii_param_7];
	cvta.to.global.u64 	%rd1, %rd41;
	cvta.to.global.u64 	%rd2, %rd42;
	cvta.to.global.u64 	%rd3, %rd43;
	mov.u32 	%r36, %tid.x;
	mov.u32 	%r37, %ctaid.x;
	mov.u32 	%r38, %ntid.x;
	mad.lo.s32 	%r1, %r37, %r38, %r36;
	setp.ge.u32 	%p1, %r1, %r35;
	@%p1 bra 	$L__BB0_32;
	setp.ne.s32 	%p2, %r1, 0;
	@%p2 bra 	$L__BB0_15;
	ld.param.u32 	%r294, [_Z15specDFAMatchingiiiPiPcS_ii_param_0];
	add.s32 	%r166, %r294, %r35;
	add.s32 	%r167, %r166, -1;
	div.s32 	%r168, %r33, %r167;
	mul.lo.s32 	%r169, %r168, %r294;
	max.u32 	%r170, %r169, 1;
	cvt.s64.s32 	%rd4, %r170;
	setp.lt.u32 	%p15, %r169, 16;
	mov.b64 	%rd195, 0;
	mov.u32 	%r303, %r34;
	@%p15 bra 	$L__BB0_5;
	and.b64  	%rd195, %rd4, -16;
	add.s64 	%rd192, %rd3, 7;
	mov.u64 	%rd193, %rd195;
	mov.u32 	%r303, %r34;
$L__BB0_4:
	.pragma "nounroll";
	ld.global.s8 	%r171, [%rd192+-7];
	mad.lo.s32 	%r172, %r303, %r32, %r171;
	add.s32 	%r173, %r172, -48;
	mul.wide.s32 	%rd125, %r173, 4;
	add.s64 	%rd126, %rd2, %rd125;
	ld.global.u32 	%r174, [%rd126];
	ld.global.s8 	%r175, [%rd192+-6];
	mad.lo.s32 	%r176, %r174, %r32, %r175;
	add.s32 	%r177, %r176, -48;
	mul.wide.s32 	%rd127, %r177, 4;
	add.s64 	%rd128, %rd2, %rd127;
	ld.global.u32 	%r178, [%rd128];
	ld.global.s8 	%r179, [%rd192+-5];
	mad.lo.s32 	%r180, %r178, %r32, %r179;
	add.s32 	%r181, %r180, -48;
	mul.wide.s32 	%rd129, %r181, 4;
	add.s64 	%rd130, %rd2, %rd129;
	ld.global.u32 	%r182, [%rd130];
	ld.global.s8 	%r183, [%rd192+-4];
	mad.lo.s32 	%r184, %r182, %r32, %r183;
	add.s32 	%r185, %r184, -48;
	mul.wide.s32 	%rd131, %r185, 4;
	add.s64 	%rd132, %rd2, %rd131;
	ld.global.u32 	%r186, [%rd132];
	ld.global.s8 	%r187, [%rd192+-3];
	mad.lo.s32 	%r188, %r186, %r32, %r187;
	add.s32 	%r189, %r188, -48;
	mul.wide.s32 	%rd133, %r189, 4;
	add.s64 	%rd134, %rd2, %rd133;
	ld.global.u32 	%r190, [%rd134];
	ld.global.s8 	%r191, [%rd192+-2];
	mad.lo.s32 	%r192, %r190, %r32, %r191;
	add.s32 	%r193, %r192, -48;
	mul.wide.s32 	%rd135, %r193, 4;
	add.s64 	%rd136, %rd2, %rd135;
	ld.global.u32 	%r194, [%rd136];
	ld.global.s8 	%r195, [%rd192+-1];
	mad.lo.s32 	%r196, %r194, %r32, %r195;
	add.s32 	%r197, %r196, -48;
	mul.wide.s32 	%rd137, %r197, 4;
	add.s64 	%rd138, %rd2, %rd137;
	ld.global.u32 	%r198, [%rd138];
	ld.global.s8 	%r199, [%rd192];
	mad.lo.s32 	%r200, %r198, %r32, %r199;
	add.s32 	%r201, %r200, -48;
	mul.wide.s32 	%rd139, %r201, 4;
	add.s64 	%rd140, %rd2, %rd139;
	ld.global.u32 	%r202, [%rd140];
	ld.global.s8 	%r203, [%rd192+1];
	mad.lo.s32 	%r204, %r202, %r32, %r203;
	add.s32 	%r205, %r204, -48;
	mul.wide.s32 	%rd141, %r205, 4;
	add.s64 	%rd142, %rd2, %rd141;
	ld.global.u32 	%r206, [%rd142];
	ld.global.s8 	%r207, [%rd192+2];
	mad.lo.s32 	%r208, %r206, %r32, %r207;
	add.s32 	%r209, %r208, -48;
	mul.wide.s32 	%rd143, %r209, 4;
	add.s64 	%rd144, %rd2, %rd143;
	ld.global.u32 	%r210, [%rd144];
	ld.global.s8 	%r211, [%rd192+3];
	mad.lo.s32 	%r212, %r210, %r32, %r211;
	add.s32 	%r213, %r212, -48;
	mul.wide.s32 	%rd145, %r213, 4;
	add.s64 	%rd146, %rd2, %rd145;
	ld.global.u32 	%r214, [%rd146];
	ld.global.s8 	%r215, [%rd192+4];
	mad.lo.s32 	%r216, %r214, %r32, %r215;
	add.s32 	%r217, %r216, -48;
	mul.wide.s32 	%rd147, %r217, 4;
	add.s64 	%rd148, %rd2, %rd147;
	ld.global.u32 	%r218, [%rd148];
	ld.global.s8 	%r219, [%rd192+5];
	mad.lo.s32 	%r220, %r218, %r32, %r219;
	add.s32 	%r221, %r220, -48;
	mul.wide.s32 	%rd149, %r221, 4;
	add.s64 	%rd150, %rd2, %rd149;
	ld.global.u32 	%r222, [%rd150];
	ld.global.s8 	%r223, [%rd192+6];
	mad.lo.s32 	%r224, %r222, %r32, %r223;
	add.s32 	%r225, %r224, -48;
	mul.wide.s32 	%rd151, %r225, 4;
	add.s64 	%rd152, %rd2, %rd151;
	ld.global.u32 	%r226, [%rd152];
	ld.global.s8 	%r227, [%rd192+7];
	mad.lo.s32 	%r228, %r226, %r32, %r227;
	add.s32 	%r229, %r228, -48;
	mul.wide.s32 	%rd153, %r229, 4;
	add.s64 	%rd154, %rd2, %rd153;
	ld.global.u32 	%r230, [%rd154];
	ld.global.s8 	%r231, [%rd192+8];
	mad.lo.s32 	%r232, %r230, %r32, %r231;
	add.s32 	%r233, %r232, -48;
	mul.wide.s32 	%rd155, %r233, 4;
	add.s64 	%rd156, %rd2, %rd155;
	ld.global.u32 	%r303, [%rd156];
	add.s64 	%rd193, %rd193, -16;
	add.s64 	%rd192, %rd192, 16;
	setp.ne.s64 	%p16, %rd193, 0;
	@%p16 bra 	$L__BB0_4;
$L__BB0_5:
	cvt.u32.u64 	%r234, %rd4;
	and.b32  	%r235, %r234, 15;
	setp.eq.s32 	%p17, %r235, 0;
	@%p17 bra 	$L__BB0_14;
	and.b64  	%rd157, %rd4, 15;
	add.s64 	%rd158, %rd157, -1;
	setp.lt.u64 	%p18, %rd158, 7;
	@%p18 bra 	$L__BB0_8;
	add.s64 	%rd159, %rd3, %rd195;
	ld.global.s8 	%r237, [%rd159];
	mad.lo.s32 	%r238, %r303, %r32, %r237;
	add.s32 	%r239, %r238, -48;
	mul.wide.s32 	%rd160, %r239, 4;
	add.s64 	%rd161, %rd2, %rd160;
	ld.global.u32 	%r240, [%rd161];
	ld.global.s8 	%r241, [%rd159+1];
	mad.lo.s32 	%r242, %r240, %r32, %r241;
	add.s32 	%r243, %r242, -48;
	mul.wide.s32 	%rd162, %r243, 4;
	add.s64 	%rd163, %rd2, %rd162;
	ld.global.u32 	%r244, [%rd163];
	ld.global.s8 	%r245, [%rd159+2];
	mad.lo.s32 	%r246, %r244, %r32, %r245;
	add.s32 	%r247, %r246, -48;
	mul.wide.s32 	%rd164, %r247, 4;
	add.s64 	%rd165, %rd2, %rd164;
	ld.global.u32 	%r248, [%rd165];
	ld.global.s8 	%r249, [%rd159+3];
	mad.lo.s32 	%r250, %r248, %r32, %r249;
	add.s32 	%r251, %r250, -48;
	mul.wide.s32 	%rd166, %r251, 4;
	add.s64 	%rd167, %rd2, %rd166;
	ld.global.u32 	%r252, [%rd167];
	ld.global.s8 	%r253, [%rd159+4];
	mad.lo.s32 	%r254, %r252, %r32, %r253;
	add.s32 	%r255, %r254, -48;
	mul.wide.s32 	%rd168, %r255, 4;
	add.s64 	%rd169, %rd2, %rd168;
	ld.global.u32 	%r256, [%rd169];
	ld.global.s8 	%r257, [%rd159+5];
	mad.lo.s32 	%r258, %r256, %r32, %r257;
	add.s32 	%r259, %r258, -48;
	mul.wide.s32 	%rd170, %r259, 4;
	add.s64 	%rd171, %rd2, %rd170;
	ld.global.u32 	%r260, [%rd171];
	ld.global.s8 	%r261, [%rd159+6];
	mad.lo.s32 	%r262, %r260, %r32, %r261;
	add.s32 	%r263, %r262, -48;
	mul.wide.s32 	%rd172, %r263, 4;
	add.s64 	%rd173, %rd2, %rd172;
	ld.global.u32 	%r264, [%rd173];
	ld.global.s8 	%r265, [%rd159+7];
	mad.lo.s32 	%r266, %r264, %r32, %r265;
	add.s32 	%r267, %r266, -48;
	mul.wide.s32 	%rd174, %r267, 4;
	add.s64 	%rd175, %rd2, %rd174;
	add.s64 	%rd195, %rd195, 8;
	ld.global.u32 	%r303, [%rd175];
$L__BB0_8:
	and.b32  	%r269, %r234, 7;
	setp.eq.s32 	%p19, %r269, 0;
	@%p19 bra 	$L__BB0_14;
	and.b64  	%rd176, %rd4, 7;
	add.s64 	%rd177, %rd176, -1;
	setp.lt.u64 	%p20, %rd177, 3;
	@%p20 bra 	$L__BB0_11;
	add.s64 	%rd178, %rd3, %rd195;
	ld.global.s8 	%r271, [%rd178];
	mad.lo.s32 	%r272, %r303, %r32, %r271;
	add.s32 	%r273, %r272, -48;
	mul.wide.s32 	%rd179, %r273, 4;
	add.s64 	%rd180, %rd2, %rd179;
	ld.global.u32 	%r274, [%rd180];
	ld.global.s8 	%r275, [%rd178+1];
	mad.lo.s32 	%r276, %r274, %r32, %r275;
	add.s32 	%r277, %r276, -48;
	mul.wide.s32 	%rd181, %r277, 4;
	add.s64 	%rd182, %rd2, %rd181;
	ld.global.u32 	%r278, [%rd182];
	ld.global.s8 	%r279, [%rd178+2];
	mad.lo.s32 	%r280, %r278, %r32, %r279;
	add.s32 	%r281, %r280, -48;
	mul.wide.s32 	%rd183, %r281, 4;
	add.s64 	%rd184, %rd2, %rd183;
	ld.global.u32 	%r282, [%rd184];
	ld.global.s8 	%r283, [%rd178+3];
	mad.lo.s32 	%r284, %r282, %r32, %r283;
	add.s32 	%r285, %r284, -48;
	mul.wide.s32 	%rd185, %r285, 4;
	add.s64 	%rd186, %rd2, %rd185;
	add.s64 	%rd195, %rd195, 4;
	ld.global.u32 	%r303, [%rd186];
$L__BB0_11:
	and.b32  	%r287, %r234, 3;
	setp.eq.s32 	%p21, %r287, 0;
	@%p21 bra 	$L__BB0_14;
	add.s64 	%rd198, %rd3, %rd195;
	and.b64  	%rd197, %rd4, 3;
$L__BB0_13:
	.pragma "nounroll";
	ld.global.s8 	%r288, [%rd198];
	mad.lo.s32 	%r289, %r303, %r32, %r288;
	add.s32 	%r290, %r289, -48;
	mul.wide.s32 	%rd187, %r290, 4;
	add.s64 	%rd188, %rd2, %rd187;
	ld.global.u32 	%r303, [%rd188];
	add.s64 	%rd198, %rd198, 1;
	add.s64 	%rd197, %rd197, -1;
	setp.ne.s64 	%p22, %rd197, 0;
	@%p22 bra 	$L__BB0_13;
$L__BB0_14:
	mul.wide.u32 	%rd189, %r34, 4;
	add.s64 	%rd190, %rd1, %rd189;
	st.global.u32 	[%rd190], %r303;
	bra.uni 	$L__BB0_32;
$L__BB0_15:
	ld.param.u32 	%r291, [_Z15specDFAMatchingiiiPiPcS_ii_param_0];
	add.s32 	%r39, %r291, -1;
	add.s32 	%r40, %r39, %r35;
	div.s32 	%r15, %r33, %r40;
	add.s32 	%r41, %r39, %r1;
	mul.lo.s32 	%r42, %r15, %r41;
	cvt.u64.u32 	%rd22, %r42;
	setp.eq.s32 	%p3, %r291, 0;
	@%p3 bra 	$L__BB0_32;
	ld.param.u32 	%r292, [_Z15specDFAMatchingiiiPiPcS_ii_param_0];
	cvt.s64.s32 	%rd45, %r15;
	mul.lo.s32 	%r43, %r1, %r292;
	cvt.u64.u32 	%rd23, %r43;
	add.s64 	%rd46, %rd45, %rd22;
	add.s64 	%rd47, %rd22, 1;
	max.u64 	%rd48, %rd46, %rd47;
	sub.s64 	%rd49, %rd48, %rd22;
	and.b64  	%rd24, %rd49, 15;
	and.b64  	%rd25, %rd49, 7;
	sub.s64 	%rd26, %rd22, %rd48;
	and.b64  	%rd27, %rd49, -16;
	and.b64  	%rd28, %rd49, 3;
	mov.b64 	%rd199, 0;
$L__BB0_17:
	cvt.s64.s32 	%rd50, %r15;
	neg.s64 	%rd51, %rd50;
	setp.lt.u64 	%p4, %rd51, %rd22;
	cvt.u32.u64 	%r311, %rd199;
	@%p4 bra 	$L__BB0_31;
	setp.gt.u64 	%p5, %rd26, -16;
	mov.u64 	%rd202, %rd22;
	@%p5 bra 	$L__BB0_21;
	mov.u64 	%rd200, %rd27;
	mov.u64 	%rd202, %rd22;
$L__BB0_20:
	.pragma "nounroll";
	add.s64 	%rd52, %rd3, %rd202;
	ld.global.s8 	%r45, [%rd52];
	mad.lo.s32 	%r46, %r311, %r32, %r45;
	add.s32 	%r47, %r46, -48;
	mul.wide.s32 	%rd53, %r47, 4;
	add.s64 	%rd54, %rd2, %rd53;
	ld.global.u32 	%r48, [%rd54];
	ld.global.s8 	%r49, [%rd52+1];
	mad.lo.s32 	%r50, %r48, %r32, %r49;
	add.s32 	%r51, %r50, -48;
	mul.wide.s32 	%rd55, %r51, 4;
	add.s64 	%rd56, %rd2, %rd55;
	ld.global.u32 	%r52, [%rd56];
	ld.global.s8 	%r53, [%rd52+2];
	mad.lo.s32 	%r54, %r52, %r32, %r53;
	add.s32 	%r55, %r54, -48;
	mul.wide.s32 	%rd57, %r55, 4;
	add.s64 	%rd58, %rd2, %rd57;
	ld.global.u32 	%r56, [%rd58];
	ld.global.s8 	%r57, [%rd52+3];
	mad.lo.s32 	%r58, %r56, %r32, %r57;
	add.s32 	%r59, %r58, -48;
	mul.wide.s32 	%rd59, %r59, 4;
	add.s64 	%rd60, %rd2, %rd59;
	ld.global.u32 	%r60, [%rd60];
	ld.global.s8 	%r61, [%rd52+4];
	mad.lo.s32 	%r62, %r60, %r32, %r61;
	add.s32 	%r63, %r62, -48;
	mul.wide.s32 	%rd61, %r63, 4;
	add.s64 	%rd62, %rd2, %rd61;
	ld.global.u32 	%r64, [%rd62];
	ld.global.s8 	%r65, [%rd52+5];
	mad.lo.s32 	%r66, %r64, %r32, %r65;
	add.s32 	%r67, %r66, -48;
	mul.wide.s32 	%rd63, %r67, 4;
	add.s64 	%rd64, %rd2, %rd63;
	ld.global.u32 	%r68, [%rd64];
	ld.global.s8 	%r69, [%rd52+6];
	mad.lo.s32 	%r70, %r68, %r32, %r69;
	add.s32 	%r71, %r70, -48;
	mul.wide.s32 	%rd65, %r71, 4;
	add.s64 	%rd66, %rd2, %rd65;
	ld.global.u32 	%r72, [%rd66];
	ld.global.s8 	%r73, [%rd52+7];
	mad.lo.s32 	%r74, %r72, %r32, %r73;
	add.s32 	%r75, %r74, -48;
	mul.wide.s32 	%rd67, %r75, 4;
	add.s64 	%rd68, %rd2, %rd67;
	ld.global.u32 	%r76, [%rd68];
	ld.global.s8 	%r77, [%rd52+8];
	mad.lo.s32 	%r78, %r76, %r32, %r77;
	add.s32 	%r79, %r78, -48;
	mul.wide.s32 	%rd69, %r79, 4;
	add.s64 	%rd70, %rd2, %rd69;
	ld.global.u32 	%r80, [%rd70];
	ld.global.s8 	%r81, [%rd52+9];
	mad.lo.s32 	%r82, %r80, %r32, %r81;
	add.s32 	%r83, %r82, -48;
	mul.wide.s32 	%rd71, %r83, 4;
	add.s64 	%rd72, %rd2, %rd71;
	ld.global.u32 	%r84, [%rd72];
	ld.global.s8 	%r85, [%rd52+10];
	mad.lo.s32 	%r86, %r84, %r32, %r85;
	add.s32 	%r87, %r86, -48;
	mul.wide.s32 	%rd73, %r87, 4;
	add.s64 	%rd74, %rd2, %rd73;
	ld.global.u32 	%r88, [%rd74];
	ld.global.s8 	%r89, [%rd52+11];
	mad.lo.s32 	%r90, %r88, %r32, %r89;
	add.s32 	%r91, %r90, -48;
	mul.wide.s32 	%rd75, %r91, 4;
	add.s64 	%rd76, %rd2, %rd75;
	ld.global.u32 	%r92, [%rd76];
	ld.global.s8 	%r93, [%rd52+12];
	mad.lo.s32 	%r94, %r92, %r32, %r93;
	add.s32 	%r95, %r94, -48;
	mul.wide.s32 	%rd77, %r95, 4;
	add.s64 	%rd78, %rd2, %rd77;
	ld.global.u32 	%r96, [%rd78];
	ld.global.s8 	%r97, [%rd52+13];
	mad.lo.s32 	%r98, %r96, %r32, %r97;
	add.s32 	%r99, %r98, -48;
	mul.wide.s32 	%rd79, %r99, 4;
	add.s64 	%rd80, %rd2, %rd79;
	ld.global.u32 	%r100, [%rd80];
	ld.global.s8 	%r101, [%rd52+14];
	mad.lo.s32 	%r102, %r100, %r32, %r101;
	add.s32 	%r103, %r102, -48;
	mul.wide.s32 	%rd81, %r103, 4;
	add.s64 	%rd82, %rd2, %rd81;
	ld.global.u32 	%r104, [%rd82];
	ld.global.s8 	%r105, [%rd52+15];
	mad.lo.s32 	%r106, %r104, %r32, %r105;
	add.s32 	%r107, %r106, -48;
	mul.wide.s32 	%rd83, %r107, 4;
	add.s64 	%rd84, %rd2, %rd83;
	ld.global.u32 	%r311, [%rd84];
	add.s64 	%rd202, %rd202, 16;
	add.s64 	%rd200, %rd200, -16;
	setp.ne.s64 	%p6, %rd200, 0;
	@%p6 bra 	$L__BB0_20;
$L__BB0_21:
	setp.eq.s64 	%p7, %rd24, 0;
	@%p7 bra 	$L__BB0_31;
	add.s64 	%rd85, %rd24, -1;
	setp.lt.u64 	%p8, %rd85, 7;
	@%p8 bra 	$L__BB0_24;
	add.s64 	%rd86, %rd3, %rd202;
	ld.global.s8 	%r109, [%rd86];
	mad.lo.s32 	%r110, %r311, %r32, %r109;
	add.s32 	%r111, %r110, -48;
	mul.wide.s32 	%rd87, %r111, 4;
	add.s64 	%rd88, %rd2, %rd87;
	ld.global.u32 	%r112, [%rd88];
	ld.global.s8 	%r113, [%rd86+1];
	mad.lo.s32 	%r114, %r112, %r32, %r113;
	add.s32 	%r115, %r114, -48;
	mul.wide.s32 	%rd89, %r115, 4;
	add.s64 	%rd90, %rd2, %rd89;
	ld.global.u32 	%r116, [%rd90];
	ld.global.s8 	%r117, [%rd86+2];
	mad.lo.s32 	%r118, %r116, %r32, %r117;
	add.s32 	%r119, %r118, -48;
	mul.wide.s32 	%rd91, %r119, 4;
	add.s64 	%rd92, %rd2, %rd91;
	ld.global.u32 	%r120, [%rd92];
	ld.global.s8 	%r121, [%rd86+3];
	mad.lo.s32 	%r122, %r120, %r32, %r121;
	add.s32 	%r123, %r122, -48;
	mul.wide.s32 	%rd93, %r123, 4;
	add.s64 	%rd94, %rd2, %rd93;
	ld.global.u32 	%r124, [%rd94];
	ld.global.s8 	%r125, [%rd86+4];
	mad.lo.s32 	%r126, %r124, %r32, %r125;
	add.s32 	%r127, %r126, -48;
	mul.wide.s32 	%rd95, %r127, 4;
	add.s64 	%rd96, %rd2, %rd95;
	ld.global.u32 	%r128, [%rd96];
	ld.global.s8 	%r129, [%rd86+5];
	mad.lo.s32 	%r130, %r128, %r32, %r129;
	add.s32 	%r131, %r130, -48;
	mul.wide.s32 	%rd97, %r131, 4;
	add.s64 	%rd98, %rd2, %rd97;
	ld.global.u32 	%r132, [%rd98];
	ld.global.s8 	%r133, [%rd86+6];
	mad.lo.s32 	%r134, %r132, %r32, %r133;
	add.s32 	%r135, %r134, -48;
	mul.wide.s32 	%rd99, %r135, 4;
	add.s64 	%rd100, %rd2, %rd99;
	ld.global.u32 	%r136, [%rd100];
	ld.global.s8 	%r137, [%rd86+7];
	mad.lo.s32 	%r138, %r136, %r32, %r137;
	add.s32 	%r139, %r138, -48;
	mul.wide.s32 	%rd101, %r139, 4;
	add.s64 	%rd102, %rd2, %rd101;
	add.s64 	%rd202, %rd202, 8;
	ld.global.u32 	%r311, [%rd102];
$L__BB0_24:
	setp.eq.s64 	%p9, %rd25, 0;
	@%p9 bra 	$L__BB0_31;
	add.s64 	%rd103, %rd25, -1;
	setp.lt.u64 	%p10, %rd103, 3;
	@%p10 bra 	$L__BB0_27;
	add.s64 	%rd104, %rd3, %rd202;
	ld.global.s8 	%r141, [%rd104];
	mad.lo.s32 	%r142, %r311, %r32, %r141;
	add.s32 	%r143, %r142, -48;
	mul.wide.s32 	%rd105, %r143, 4;
	add.s64 	%rd106, %rd2, %rd105;
	ld.global.u32 	%r144, [%rd106];
	ld.global.s8 	%r145, [%rd104+1];
	mad.lo.s32 	%r146, %r144, %r32, %r145;
	add.s32 	%r147, %r146, -48;
	mul.wide.s32 	%rd107, %r147, 4;
	add.s64 	%rd108, %rd2, %rd107;
	ld.global.u32 	%r148, [%rd108];
	ld.global.s8 	%r149, [%rd104+2];
	mad.lo.s32 	%r150, %r148, %r32, %r149;
	add.s32 	%r151, %r150, -48;
	mul.wide.s32 	%rd109, %r151, 4;
	add.s64 	%rd110, %rd2, %rd109;
	ld.global.u32 	%r152, [%rd110];
	ld.global.s8 	%r153, [%rd104+3];
	mad.lo.s32 	%r154, %r152, %r32, %r153;
	add.s32 	%r155, %r154, -48;
	mul.wide.s32 	%rd111, %r155, 4;
	add.s64 	%rd112, %rd2, %rd111;
	add.s64 	%rd202, %rd202, 4;
	ld.global.u32 	%r311, [%rd112];
$L__BB0_27:
	setp.eq.s64 	%p11, %rd28, 0;
	@%p11 bra 	$L__BB0_31;
	setp.eq.s64 	%p12, %rd28, 1;
	add.s64 	%rd39, %rd3, %rd202;
	ld.global.s8 	%r156, [%rd39];
	mad.lo.s32 	%r157, %r311, %r32, %r156;
	add.s32 	%r158, %r157, -48;
	mul.wide.s32 	%rd113, %r158, 4;
	add.s64 	%rd114, %rd2, %rd113;
	ld.global.u32 	%r311, [%rd114];
	@%p12 bra 	$L__BB0_31;
	setp.eq.s64 	%p13, %rd28, 2;
	ld.global.s8 	%r159, [%rd39+1];
	mad.lo.s32 	%r160, %r311, %r32, %r159;
	add.s32 	%r161, %r160, -48;
	mul.wide.s32 	%rd115, %r161, 4;
	add.s64 	%rd116, %rd2, %rd115;
	ld.global.u32 	%r311, [%rd116];
	@%p13 bra 	$L__BB0_31;
	ld.global.s8 	%r162, [%rd39+2];
	mad.lo.s32 	%r163, %r311, %r32, %r162;
	add.s32 	%r164, %r163, -48;
	mul.wide.s32 	%rd117, %r164, 4;
	add.s64 	%rd118, %rd2, %rd117;
	ld.global.u32 	%r311, [%rd118];
$L__BB0_31:
	ld.param.u64 	%rd191, [_Z15specDFAMatchingiiiPiPcS_ii_param_5];
	ld.param.u32 	%r293, [_Z15specDFAMatchingiiiPiPcS_ii_param_0];
	add.s64 	%rd119, %rd199, %rd23;
	cvta.to.global.u64 	%rd120, %rd191;
	shl.b64 	%rd121, %rd119, 2;
	add.s64 	%rd122, %rd120, %rd121;
	st.global.u32 	[%rd122], %r311;
	add.s64 	%rd199, %rd199, 1;
	cvt.s64.s32 	%rd123, %r293;
	setp.ne.s64 	%p14, %rd199, %rd123;
	@%p14 bra 	$L__BB0_17;
$L__BB0_32:
	ret;

}
	// .globl	_Z19finalStateUsingRedniPiijS_
.visible .entry _Z19finalStateUsingRedniPiijS_(
	.param .u32 _Z19finalStateUsingRedniPiijS__param_0,
	.param .u64 .ptr .align 1 _Z19finalStateUsingRedniPiijS__param_1,
	.param .u32 _Z19finalStateUsingRedniPiijS__param_2,
	.param .u32 _Z19finalStateUsingRedniPiijS__param_3,
	.param .u64 .ptr .align 1 _Z19finalStateUsingRedniPiijS__param_4
)
{
	.reg .pred 	%p<18>;
	.reg .b32 	%r<164>;
	.reg .b64 	%rd<131>;

	ld.param.u32 	%r25, [_Z19finalStateUsingRedniPiijS__param_0];
	ld.param.u64 	%rd4, [_Z19finalStateUsingRedniPiijS__param_1];
	ld.param.u32 	%r26, [_Z19finalStateUsingRedniPiijS__param_3];
	ld.param.u64 	%rd3, [_Z19finalStateUsingRedniPiijS__param_4];
	cvta.to.global.u64 	%rd1, %rd4;
	mov.u32 	%r27, %tid.x;
	mov.u32 	%r28, %ctaid.x;
	mov.u32 	%r29, %ntid.x;
	mad.lo.s32 	%r1, %r28, %r29, %r27;
	setp.ge.u32 	%p1, %r1, %r26;
	setp.lt.u32 	%p2, %r26, 2;
	or.pred  	%p3, %p1, %p2;
	@%p3 bra 	$L__BB1_19;
	mul.lo.s32 	%r2, %r1, %r25;
	and.b32  	%r3, %r25, 15;
	add.s32 	%r4, %r3, -1;
	and.b32  	%r5, %r25, 7;
	add.s32 	%r6, %r5, -1;
	and.b32  	%r7, %r25, 2147483632;
	and.b32  	%r8, %r25, 3;
	neg.s32 	%r9, %r7;
	add.s32 	%r10, %r2, 7;
	cvta.to.global.u64 	%rd2, %rd3;
	mov.b32 	%r158, 1;
$L__BB1_2:
	shl.b32 	%r12, %r158, 1;
	add.s32 	%r31, %r12, -1;
	and.b32  	%r32, %r31, %r1;
	setp.ne.s32 	%p4, %r32, 0;
	add.s32 	%r13, %r158, %r1;
	setp.ge.u32 	%p5, %r13, %r26;
	or.pred  	%p6, %p5, %p4;
	@%p6 bra 	$L__BB1_18;
	setp.lt.s32 	%p7, %r25, 1;
	@%p7 bra 	$L__BB1_17;
	setp.lt.u32 	%p8, %r25, 16;
	mul.lo.s32 	%r14, %r13, %r25;
	mov.b32 	%r162, 0;
	@%p8 bra 	$L__BB1_7;
	mov.u32 	%r159, %r10;
	mov.u32 	%r160, %r9;
$L__BB1_6:
	.pragma "nounroll";
	add.s32 	%r34, %r159, -7;
	mul.wide.u32 	%rd5, %r34, 4;
	add.s64 	%rd6, %rd1, %rd5;
	ld.global.u32 	%r35, [%rd6];
	add.s32 	%r36, %r35, %r14;
	mul.wide.u32 	%rd7, %r36, 4;
	add.s64 	%rd8, %rd1, %rd7;
	ld.global.u32 	%r37, [%rd8];
	st.global.u32 	[%rd6], %r37;
	add.s32 	%r38, %r159, -6;
	mul.wide.u32 	%rd9, %r38, 4;
	add.s64 	%rd10, %rd1, %rd9;
	ld.global.u32 	%r39, [%rd10];
	add.s32 	%r40, %r39, %r14;
	mul.wide.u32 	%rd11, %r40, 4;
	add.s64 	%rd12, %rd1, %rd11;
	ld.global.u32 	%r41, [%rd12];
	st.global.u32 	[%rd10], %r41;
	add.s32 	%r42, %r159, -5;
	mul.wide.u32 	%rd13, %r42, 4;
	add.s64 	%rd14, %rd1, %rd13;
	ld.global.u32 	%r43, [%rd14];
	add.s32 	%r44, %r43, %r14;
	mul.wide.u32 	%rd15, %r44, 4;
	add.s64 	%rd16, %rd1, %rd15;
	ld.global.u32 	%r45, [%rd16];
	st.global.u32 	[%rd14], %r45;
	add.s32 	%r46, %r159, -4;
	mul.wide.u32 	%rd17, %r46, 4;
	add.s64 	%rd18, %rd1, %rd17;
	ld.global.u32 	%r47, [%rd18];
	add.s32 	%r48, %r47, %r14;
	mul.wide.u32 	%rd19, %r48, 4;
	add.s64 	%rd20, %rd1, %rd19;
	ld.global.u32 	%r49, [%rd20];
	st.global.u32 	[%rd18], %r49;
	add.s32 	%r50, %r159, -3;
	mul.wide.u32 	%rd21, %r50, 4;
	add.s64 	%rd22, %rd1, %rd21;
	ld.global.u32 	%r51, [%rd22];
	add.s32 	%r52, %r51, %r14;
	mul.wide.u32 	%rd23, %r52, 4;
	add.s64 	%rd24, %rd1, %rd23;
	ld.global.u32 	%r53, [%rd24];
	st.global.u32 	[%rd22], %r53;
	add.s32 	%r54, %r159, -2;
	mul.wide.u32 	%rd25, %r54, 4;
	add.s64 	%rd26, %rd1, %rd25;
	ld.global.u32 	%r55, [%rd26];
	add.s32 	%r56, %r55, %r14;
	mul.wide.u32 	%rd27, %r56, 4;
	add.s64 	%rd28, %rd1, %rd27;
	ld.global.u32 	%r57, [%rd28];
	st.global.u32 	[%rd26], %r57;
	add.s32 	%r58, %r159, -1;
	mul.wide.u32 	%rd29, %r58, 4;
	add.s64 	%rd30, %rd1, %rd29;
	ld.global.u32 	%r59, [%rd30];
	add.s32 	%r60, %r59, %r14;
	mul.wide.u32 	%rd31, %r60, 4;
	add.s64 	%rd32, %rd1, %rd31;
	ld.global.u32 	%r61, [%rd32];
	st.global.u32 	[%rd30], %r61;
	add.s32 	%r62, %r159, 8;
	mul.wide.u32 	%rd33, %r159, 4;
	add.s64 	%rd34, %rd1, %rd33;
	ld.global.u32 	%r63, [%rd34];
	add.s32 	%r64, %r63, %r14;
	mul.wide.u32 	%rd35, %r64, 4;
	add.s64 	%rd36, %rd1, %rd35;
	ld.global.u32 	%r65, [%rd36];
	st.global.u32 	[%rd34], %r65;
	add.s32 	%r66, %r159, 1;
	mul.wide.u32 	%rd37, %r66, 4;
	add.s64 	%rd38, %rd1, %rd37;
	ld.global.u32 	%r67, [%rd38];
	add.s32 	%r68, %r67, %r14;
	mul.wide.u32 	%rd39, %r68, 4;
	add.s64 	%rd40, %rd1, %rd39;
	ld.global.u32 	%r69, [%rd40];
	st.global.u32 	[%rd38], %r69;
	add.s32 	%r70, %r159, 2;
	mul.wide.u32 	%rd41, %r70, 4;
	add.s64 	%rd42, %rd1, %rd41;
	ld.global.u32 	%r71, [%rd42];
	add.s32 	%r72, %r71, %r14;
	mul.wide.u32 	%rd43, %r72, 4;
	add.s64 	%rd44, %rd1, %rd43;
	ld.global.u32 	%r73, [%rd44];
	st.global.u32 	[%rd42], %r73;
	add.s32 	%r74, %r159, 3;
	mul.wide.u32 	%rd45, %r74, 4;
	add.s64 	%rd46, %rd1, %rd45;
	ld.global.u32 	%r75, [%rd46];
	add.s32 	%r76, %r75, %r14;
	mul.wide.u32 	%rd47, %r76, 4;
	add.s64 	%rd48, %rd1, %rd47;
	ld.global.u32 	%r77, [%rd48];
	st.global.u32 	[%rd46], %r77;
	add.s32 	%r78, %r159, 4;
	mul.wide.u32 	%rd49, %r78, 4;
	add.s64 	%rd50, %rd1, %rd49;
	ld.global.u32 	%r79, [%rd50];
	add.s32 	%r80, %r79, %r14;
	mul.wide.u32 	%rd51, %r80, 4;
	add.s64 	%rd52, %rd1, %rd51;
	ld.global.u32 	%r81, [%rd52];
	st.global.u32 	[%rd50], %r81;
	add.s32 	%r82, %r159, 5;
	mul.wide.u32 	%rd53, %r82, 4;
	add.s64 	%rd54, %rd1, %rd53;
	ld.global.u32 	%r83, [%rd54];
	add.s32 	%r84, %r83, %r14;
	mul.wide.u32 	%rd55, %r84, 4;
	add.s64 	%rd56, %rd1, %rd55;
	ld.global.u32 	%r85, [%rd56];
	st.global.u32 	[%rd54], %r85;
	add.s32 	%r86, %r159, 6;
	mul.wide.u32 	%rd57, %r86, 4;
	add.s64 	%rd58, %rd1, %rd57;
	ld.global.u32 	%r87, [%rd58];
	add.s32 	%r88, %r87, %r14;
	mul.wide.u32 	%rd59, %r88, 4;
	add.s64 	%rd60, %rd1, %rd59;
	ld.global.u32 	%r89, [%rd60];
	st.global.u32 	[%rd58], %r89;
	add.s32 	%r90, %r159, 7;
	mul.wide.u32 	%rd61, %r90, 4;
	add.s64 	%rd62, %rd1, %rd61;
	ld.global.u32 	%r91, [%rd62];
	add.s32 	%r92, %r91, %r14;
	mul.wide.u32 	%rd63, %r92, 4;
	add.s64 	%rd64, %rd1, %rd63;
	ld.global.u32 	%r93, [%rd64];
	st.global.u32 	[%rd62], %r93;
	mul.wide.u32 	%rd65, %r62, 4;
	add.s64 	%rd66, %rd1, %rd65;
	ld.global.u32 	%r94, [%rd66];
	add.s32 	%r95, %r94, %r14;
	mul.wide.u32 	%rd67, %r95, 4;
	add.s64 	%rd68, %rd1, %rd67;
	ld.global.u32 	%r96, [%rd68];
	st.global.u32 	[%rd66], %r96;
	add.s32 	%r160, %r160, 16;
	add.s32 	%r159, %r159, 16;
	setp.ne.s32 	%p9, %r160, 0;
	mov.u32 	%r162, %r7;
	@%p9 bra 	$L__BB1_6;
$L__BB1_7:
	setp.eq.s32 	%p10, %r3, 0;
	@%p10 bra 	$L__BB1_17;
	setp.lt.u32 	%p11, %r4, 7;
	@%p11 bra 	$L__BB1_10;
	add.s32 	%r97, %r162, %r2;
	mul.wide.u32 	%rd69, %r97, 4;
	add.s64 	%rd70, %rd1, %rd69;
	ld.global.u32 	%r98, [%rd70];
	add.s32 	%r99, %r98, %r14;
	mul.wide.u32 	%rd71, %r99, 4;
	add.s64 	%rd72, %rd1, %rd71;
	ld.global.u32 	%r100, [%rd72];
	st.global.u32 	[%rd70], %r100;
	add.s32 	%r101, %r97, 1;
	mul.wide.u32 	%rd73, %r101, 4;
	add.s64 	%rd74, %rd1, %rd73;
	ld.global.u32 	%r102, [%rd74];
	add.s32 	%r103, %r102, %r14;
	mul.wide.u32 	%rd75, %r103, 4;
	add.s64 	%rd76, %rd1, %rd75;
	ld.global.u32 	%r104, [%rd76];
	st.global.u32 	[%rd74], %r104;
	add.s32 	%r105, %r97, 2;
	mul.wide.u32 	%rd77, %r105, 4;
	add.s64 	%rd78, %rd1, %rd77;
	ld.global.u32 	%r106, [%rd78];
	add.s32 	%r107, %r106, %r14;
	mul.wide.u32 	%rd79, %r107, 4;
	add.s64 	%rd80, %rd1, %rd79;
	ld.global.u32 	%r108, [%rd80];
	st.global.u32 	[%rd78], %r108;
	add.s32 	%r109, %r97, 3;
	mul.wide.u32 	%rd81, %r109, 4;
	add.s64 	%rd82, %rd1, %rd81;
	ld.global.u32 	%r110, [%rd82];
	add.s32 	%r111, %r110, %r14;
	mul.wide.u32 	%rd83, %r111, 4;
	add.s64 	%rd84, %rd1, %rd83;
	ld.global.u32 	%r112, [%rd84];
	st.global.u32 	[%rd82], %r112;
	add.s32 	%r113, %r97, 4;
	mul.wide.u32 	%rd85, %r113, 4;
	add.s64 	%rd86, %rd1, %rd85;
	ld.global.u32 	%r114, [%rd86];
	add.s32 	%r115, %r114, %r14;
	mul.wide.u32 	%rd87, %r115, 4;
	add.s64 	%rd88, %rd1, %rd87;
	ld.global.u32 	%r116, [%rd88];
	st.global.u32 	[%rd86], %r116;
	add.s32 	%r117, %r97, 5;
	mul.wide.u32 	%rd89, %r117, 4;
	add.s64 	%rd90, %rd1, %rd89;
	ld.global.u32 	%r118, [%rd90];
	add.s32 	%r119, %r118, %r14;
	mul.wide.u32 	%rd91, %r119, 4;
	add.s64 	%rd92, %rd1, %rd91;
	ld.global.u32 	%r120, [%rd92];
	st.global.u32 	[%rd90], %r120;
	add.s32 	%r121, %r97, 6;
	mul.wide.u32 	%rd93, %r121, 4;
	add.s64 	%rd94, %rd1, %rd93;
	ld.global.u32 	%r122, [%rd94];
	add.s32 	%r123, %r122, %r14;
	mul.wide.u32 	%rd95, %r123, 4;
	add.s64 	%rd96, %rd1, %rd95;
	ld.global.u32 	%r124, [%rd96];
	st.global.u32 	[%rd94], %r124;
	add.s32 	%r125, %r97, 7;
	mul.wide.u32 	%rd97, %r125, 4;
	add.s64 	%rd98, %rd1, %rd97;
	ld.global.u32 	%r126, [%rd98];
	add.s32 	%r127, %r126, %r14;
	mul.wide.u32 	%rd99, %r127, 4;
	add.s64 	%rd100, %rd1, %rd99;
	ld.global.u32 	%r128, [%rd100];
	st.global.u32 	[%rd98], %r128;
	add.s32 	%r162, %r162, 8;
$L__BB1_10:
	setp.eq.s32 	%p12, %r5, 0;
	@%p12 bra 	$L__BB1_17;
	setp.lt.u32 	%p13, %r6, 3;
	@%p13 bra 	$L__BB1_13;
	add.s32 	%r129, %r162, %r2;
	mul.wide.u32 	%rd101, %r129, 4;
	add.s64 	%rd102, %rd1, %rd101;
	ld.global.u32 	%r130, [%rd102];
	add.s32 	%r131, %r130, %r14;
	mul.wide.u32 	%rd103, %r131, 4;
	add.s64 	%rd104, %rd1, %rd103;
	ld.global.u32 	%r132, [%rd104];
	st.global.u32 	[%rd102], %r132;
	add.s32 	%r133, %r129, 1;
	mul.wide.u32 	%rd105, %r133, 4;
	add.s64 	%rd106, %rd1, %rd105;
	ld.global.u32 	%r134, [%rd106];
	add.s32 	%r135, %r134, %r14;
	mul.wide.u32 	%rd107, %r135, 4;
	add.s64 	%rd108, %rd1, %rd107;
	ld.global.u32 	%r136, [%rd108];
	st.global.u32 	[%rd106], %r136;
	add.s32 	%r137, %r129, 2;
	mul.wide.u32 	%rd109, %r137, 4;
	add.s64 	%rd110, %rd1, %rd109;
	ld.global.u32 	%r138, [%rd110];
	add.s32 	%r139, %r138, %r14;
	mul.wide.u32 	%rd111, %r139, 4;
	add.s64 	%rd112, %rd1, %rd111;
	ld.global.u32 	%r140, [%rd112];
	st.global.u32 	[%rd110], %r140;
	add.s32 	%r141, %r129, 3;
	mul.wide.u32 	%rd113, %r141, 4;
	add.s64 	%rd114, %rd1, %rd113;
	ld.global.u32 	%r142, [%rd114];
	add.s32 	%r143, %r142, %r14;
	mul.wide.u32 	%rd115, %r143, 4;
	add.s64 	%rd116, %rd1, %rd115;
	ld.global.u32 	%r144, [%rd116];
	st.global.u32 	[%rd114], %r144;
	add.s32 	%r162, %r162, 4;
$L__BB1_13:
	setp.eq.s32 	%p14, %r8, 0;
	@%p14 bra 	$L__BB1_17;
	setp.eq.s32 	%p15, %r8, 1;
	add.s32 	%r24, %r162, %r2;
	mul.wide.u32 	%rd117, %r24, 4;
	add.s64 	%rd118, %rd1, %rd117;
	ld.global.u32 	%r145, [%rd118];
	add.s32 	%r146, %r145, %r14;
	mul.wide.u32 	%rd119, %r146, 4;
	add.s64 	%rd120, %rd1, %rd119;
	ld.global.u32 	%r147, [%rd120];
	st.global.u32 	[%rd118], %r147;
	@%p15 bra 	$L__BB1_17;
	setp.eq.s32 	%p16, %r8, 2;
	add.s32 	%r148, %r24, 1;
	mul.wide.u32 	%rd121, %r148, 4;
	add.s64 	%rd122, %rd1, %rd121;
	ld.global.u32 	%r149, [%rd122];
	add.s32 	%r150, %r149, %r14;
	mul.wide.u32 	%rd123, %r150, 4;
	add.s64 	%rd124, %rd1, %rd123;
	ld.global.u32 	%r151, [%rd124];
	st.global.u32 	[%rd122], %r151;
	@%p16 bra 	$L__BB1_17;
	add.s32 	%r152, %r24, 2;
	mul.wide.u32 	%rd125, %r152, 4;
	add.s64 	%rd126, %rd1, %rd125;
	ld.global.u32 	%r153, [%rd126];
	add.s32 	%r154, %r153, %r14;
	mul.wide.u32 	%rd127, %r154, 4;
	add.s64 	%rd128, %rd1, %rd127;
	ld.global.u32 	%r155, [%rd128];
	st.global.u32 	[%rd126], %r155;
$L__BB1_17:
	mul.wide.u32 	%rd129, %r13, 4;
	add.s64 	%rd130, %rd2, %rd129;
	ld.global.u32 	%r156, [%rd130];
	add.s32 	%r157, %r156, 1;
	st.global.u32 	[%rd130], %r157;
$L__BB1_18:
	bar.sync 	0;
	setp.lt.u32 	%p17, %r12, %r26;
	mov.u32 	%r158, %r12;
	@%p17 bra 	$L__BB1_2;
$L__BB1_19:
	ret;

}


// ===== COMPILED SASS (sm_100) =====

	.target	sm_100

	.elftype	@"ET_EXEC"


//--------------------- .note.nv.tkinfo           --------------------------
	.section	.note.nv.tkinfo,"",@"SHT_NOTE"
	.sectionflags	@"SHF_NOTE_NV_TKINFO"
	.tkinfo
        /*0018*/ 	.word	0x00000002
        /*0030*/ 	.string	""
        /*0030*/ 	.string	"ptxas"
        /*0030*/ 	.string	"Cuda compilation tools, release 13.0, V13.0.88"
        /*0030*/ 	.string	"Build cuda_13.0.r13.0/compiler.36424714_0"
        /*0030*/ 	.string	"-arch sm_100 -m 64 "



//--------------------- .note.nv.cuinfo           --------------------------
	.section	.note.nv.cuinfo,"",@"SHT_NOTE"
	.sectionflags	@"SHF_NOTE_NV_CUINFO"
        /*0018*/ 	.short	0x0002
        /*001a*/ 	.short	0x0064
        /*001c*/ 	.short	0x0082
	.zero		2


//--------------------- .nv.info                  --------------------------
	.section	.nv.info,"",@"SHT_CUDA_INFO"
	.align	4


	//----- nvinfo : EIATTR_REGCOUNT
	.align		4
        /*0000*/ 	.byte	0x04, 0x2f
        /*0002*/ 	.short	(.L_1 - .L_0)
	.align		4
.L_0:
        /*0004*/ 	.word	index@(_Z15specDFAMatchingiiiPiPcS_ii)
        /*0008*/ 	.word	0x0000001c


	//----- nvinfo : EIATTR_FRAME_SIZE
	.align		4
.L_1:
        /*000c*/ 	.byte	0x04, 0x11
        /*000e*/ 	.short	(.L_3 - .L_2)
	.align		4
.L_2:
        /*0010*/ 	.word	index@(_Z15specDFAMatchingiiiPiPcS_ii)
        /*0014*/ 	.word	0x00000000


	//----- nvinfo : EIATTR_REGCOUNT
	.align		4
.L_3:
        /*0018*/ 	.byte	0x04, 0x2f
        /*001a*/ 	.short	(.L_5 - .L_4)
	.align		4
.L_4:
        /*001c*/ 	.word	index@(_Z19finalStateUsingRedniPiijS_)
        /*0020*/ 	.word	0x0000001e


	//----- nvinfo : EIATTR_FRAME_SIZE
	.align		4
.L_5:
        /*0024*/ 	.byte	0x04, 0x11
        /*0026*/ 	.short	(.L_7 - .L_6)
	.align		4
.L_6:
        /*0028*/ 	.word	index@(_Z19finalStateUsingRedniPiijS_)
        /*002c*/ 	.word	0x00000000


	//----- nvinfo : EIATTR_MIN_STACK_SIZE
	.align		4
.L_7:
        /*0030*/ 	.byte	0x04, 0x12
        /*0032*/ 	.short	(.L_9 - .L_8)
	.align		4
.L_8:
        /*0034*/ 	.word	index@(_Z19finalStateUsingRedniPiijS_)
        /*0038*/ 	.word	0x00000000


	//----- nvinfo : EIATTR_MIN_STACK_SIZE
	.align		4
.L_9:
        /*003c*/ 	.byte	0x04, 0x12
        /*003e*/ 	.short	(.L_11 - .L_10)
	.align		4
.L_10:
        /*0040*/ 	.word	index@(_Z15specDFAMatchingiiiPiPcS_ii)
        /*0044*/ 	.word	0x00000000
.L_11:


//--------------------- .nv.compat                --------------------------
	.section	.nv.compat,"",@"SHT_CUDA_COMPAT_INFO"
	.align	4
        /*0000*/ 	.byte	0x02, 0x09, 0x00, 0x00, 0x02, 0x02, 0x01, 0x00, 0x02, 0x05, 0x05, 0x00, 0x03, 0x07, 0x01, 0x01
        /*0010*/ 	.byte	0x02, 0x03, 0x00, 0x00, 0x02, 0x06, 0x01, 0x00, 0x04, 0x0b, 0x08, 0x00, 0x09, 0x00, 0x00, 0x00
        /*0020*/ 	.byte	0x00, 0x00, 0x00, 0x00


//--------------------- .nv.info._Z19finalStateUsingRedniPiijS_ --------------------------
	.section	.nv.info._Z19finalStateUsingRedniPiijS_,"",@"SHT_CUDA_INFO"
	.sectionflags	@""
	.align	4


	//----- nvinfo : EIATTR_CUDA_API_VERSION
	.align		4
        /*0000*/ 	.byte	0x04, 0x37
        /*0002*/ 	.short	(.L_13 - .L_12)
.L_12:
        /*0004*/ 	.word	0x00000082


	//----- nvinfo : EIATTR_KPARAM_INFO
	.align		4
.L_13:
        /*0008*/ 	.byte	0x04, 0x17
        /*000a*/ 	.short	(.L_15 - .L_14)
.L_14:
        /*000c*/ 	.word	0x00000000
        /*0010*/ 	.short	0x0004
        /*0012*/ 	.short	0x0018
        /*0014*/ 	.byte	0x00, 0xf5, 0x21, 0x00


	//----- nvinfo : EIATTR_KPARAM_INFO
	.align		4
.L_15:
        /*0018*/ 	.byte	0x04, 0x17
        /*001a*/ 	.short	(.L_17 - .L_16)
.L_16:
        /*001c*/ 	.word	0x00000000
        /*0020*/ 	.short	0x0003
        /*0022*/ 	.short	0x0014
        /*0024*/ 	.byte	0x00, 0xf0, 0x11, 0x00


	//----- nvinfo : EIATTR_KPARAM_INFO
	.align		4
.L_17:
        /*0028*/ 	.byte	0x04, 0x17
        /*002a*/ 	.short	(.L_19 - .L_18)
.L_18:
        /*002c*/ 	.word	0x00000000
        /*0030*/ 	.short	0x0002
        /*0032*/ 	.short	0x0010
        /*0034*/ 	.byte	0x00, 0xf0, 0x11, 0x00


	//----- nvinfo : EIATTR_KPARAM_INFO
	.align		4
.L_19:
        /*0038*/ 	.byte	0x04, 0x17
        /*003a*/ 	.short	(.L_21 - .L_20)
.L_20:
        /*003c*/ 	.word	0x00000000
        /*0040*/ 	.short	0x0001
        /*0042*/ 	.short	0x0008
        /*0044*/ 	.byte	0x00, 0xf5, 0x21, 0x00


	//----- nvinfo : EIATTR_KPARAM_INFO
	.align		4
.L_21:
        /*0048*/ 	.byte	0x04, 0x17
        /*004a*/ 	.short	(.L_23 - .L_22)
.L_22:
        /*004c*/ 	.word	0x00000000
        /*0050*/ 	.short	0x0000
        /*0052*/ 	.short	0x0000
        /*0054*/ 	.byte	0x00, 0xf0, 0x11, 0x00


	//----- nvinfo : EIATTR_SPARSE_MMA_MASK
	.align		4
.L_23:
        /*0058*/ 	.byte	0x03, 0x50
        /*005a*/ 	.short	0x0000


	//----- nvinfo : EIATTR_MAXREG_COUNT
	.align		4
        /*005c*/ 	.byte	0x03, 0x1b
        /*005e*/ 	.short	0x00ff


	//----- nvinfo : EIATTR_NUM_BARRIERS
	.align		4
        /*0060*/ 	.byte	0x02, 0x4c
        /*0062*/ 	.byte	0x01
	.zero		1


	//----- nvinfo : EIATTR_MERCURY_ISA_VERSION
	.align		4
        /*0064*/ 	.byte	0x03, 0x5f
        /*0066*/ 	.short	0x0101


	//----- nvinfo : EIATTR_VRC_CTA_INIT_COUNT
	.align		4
        /*0068*/ 	.byte	0x02, 0x4a
	.zero		1
	.zero		1


	//----- nvinfo : EIATTR_EXIT_INSTR_OFFSETS
	.align		4
        /*006c*/ 	.byte	0x04, 0x1c
        /*006e*/ 	.short	(.L_25 - .L_24)


	//   ....[0]....
.L_24:
        /*0070*/ 	.word	0x00000080


	//   ....[1]....
        /*0074*/ 	.word	0x000011e0


	//----- nvinfo : EIATTR_CRS_STACK_SIZE
	.align		4
.L_25:
        /*0078*/ 	.byte	0x04, 0x1e
        /*007a*/ 	.short	(.L_27 - .L_26)
.L_26:
        /*007c*/ 	.word	0x00000000


	//----- nvinfo : EIATTR_CBANK_PARAM_SIZE
	.align		4
.L_27:
        /*0080*/ 	.byte	0x03, 0x19
        /*0082*/ 	.short	0x0020


	//----- nvinfo : EIATTR_PARAM_CBANK
	.align		4
        /*0084*/ 	.byte	0x04, 0x0a
        /*0086*/ 	.short	(.L_29 - .L_28)
	.align		4
.L_28:
        /*0088*/ 	.word	index@(.nv.constant0._Z19finalStateUsingRedniPiijS_)
        /*008c*/ 	.short	0x0380
        /*008e*/ 	.short	0x0020


	//----- nvinfo : EIATTR_SW_WAR
	.align		4
.L_29:
        /*0090*/ 	.byte	0x04, 0x36
        /*0092*/ 	.short	(.L_31 - .L_30)
.L_30:
        /*0094*/ 	.word	0x00000008
.L_31:


//--------------------- .nv.info._Z15specDFAMatchingiiiPiPcS_ii --------------------------
	.section	.nv.info._Z15specDFAMatchingiiiPiPcS_ii,"",@"SHT_CUDA_INFO"
	.sectionflags	@""
	.align	4


	//----- nvinfo : EIATTR_CUDA_API_VERSION
	.align		4
        /*0000*/ 	.byte	0x04, 0x37
        /*0002*/ 	.short	(.L_33 - .L_32)
.L_32:
        /*0004*/ 	.word	0x00000082


	//----- nvinfo : EIATTR_KPARAM_INFO
	.align		4
.L_33:
        /*0008*/ 	.byte	0x04, 0x17
        /*000a*/ 	.short	(.L_35 - .L_34)
.L_34:
        /*000c*/ 	.word	0x00000000
        /*0010*/ 	.short	0x0007
        /*0012*/ 	.short	0x002c
        /*0014*/ 	.byte	0x00, 0xf0, 0x11, 0x00


	//----- nvinfo : EIATTR_KPARAM_INFO
	.align		4
.L_35:
        /*0018*/ 	.byte	0x04, 0x17
        /*001a*/ 	.short	(.L_37 - .L_36)
.L_36:
        /*001c*/ 	.word	0x00000000
        /*0020*/ 	.short	0x0006
        /*0022*/ 	.short	0x0028
        /*0024*/ 	.byte	0x00, 0xf0, 0x11, 0x00


	//----- nvinfo : EIATTR_KPARAM_INFO
	.align		4
.L_37:
        /*0028*/ 	.byte	0x04, 0x17
        /*002a*/ 	.short	(.L_39 - .L_38)
.L_38:
        /*002c*/ 	.word	0x00000000
        /*0030*/ 	.short	0x0005
        /*0032*/ 	.short	0x0020
        /*0034*/ 	.byte	0x00, 0xf5, 0x21, 0x00


	//----- nvinfo : EIATTR_KPARAM_INFO
	.align		4
.L_39:
        /*0038*/ 	.byte	0x04, 0x17
        /*003a*/ 	.short	(.L_41 - .L_40)
.L_40:
        /*003c*/ 	.word	0x00000000
        /*0040*/ 	.short	0x0004
        /*0042*/ 	.short	0x0018
        /*0044*/ 	.byte	0x00, 0xf5, 0x21, 0x00


	//----- nvinfo : EIATTR_KPARAM_INFO
	.align		4
.L_41:
        /*0048*/ 	.byte	0x04, 0x17
        /*004a*/ 	.short	(.L_43 - .L_42)
.L_42:
        /*004c*/ 	.word	0x00000000
        /*0050*/ 	.short	0x0003
        /*0052*/ 	.short	0x0010
        /*0054*/ 	.byte	0x00, 0xf5, 0x21, 0x00


	//----- nvinfo : EIATTR_KPARAM_INFO
	.align		4
.L_43:
        /*0058*/ 	.byte	0x04, 0x17
        /*005a*/ 	.short	(.L_45 - .L_44)
.L_44:
        /*005c*/ 	.word	0x00000000
        /*0060*/ 	.short	0x0002
        /*0062*/ 	.short	0x0008
        /*0064*/ 	.byte	0x00, 0xf0, 0x11, 0x00


	//----- nvinfo : EIATTR_KPARAM_INFO
	.align		4
.L_45:
        /*0068*/ 	.byte	0x04, 0x17
        /*006a*/ 	.short	(.L_47 - .L_46)
.L_46:
        /*006c*/ 	.word	0x00000000
        /*0070*/ 	.short	0x0001
        /*0072*/ 	.short	0x0004
        /*0074*/ 	.byte	0x00, 0xf0, 0x11, 0x00


	//----- nvinfo : EIATTR_KPARAM_INFO
	.align		4
.L_47:
        /*0078*/ 	.byte	0x04, 0x17
        /*007a*/ 	.short	(.L_49 - .L_48)
.L_48:
        /*007c*/ 	.word	0x00000000
        /*0080*/ 	.short	0x0000
        /*0082*/ 	.short	0x0000
        /*0084*/ 	.byte	0x00, 0xf0, 0x11, 0x00


	//----- nvinfo : EIATTR_SPARSE_MMA_MASK
	.align		4
.L_49:
        /*0088*/ 	.byte	0x03, 0x50
        /*008a*/ 	.short	0x0000


	//----- nvinfo : EIATTR_MAXREG_COUNT
	.align		4
        /*008c*/ 	.byte	0x03, 0x1b
        /*008e*/ 	.short	0x00ff


	//----- nvinfo : EIATTR_MERCURY_ISA_VERSION
	.align		4
        /*0090*/ 	.byte	0x03, 0x5f
        /*0092*/ 	.short	0x0101


	//----- nvinfo : EIATTR_VRC_CTA_INIT_COUNT
	.align		4
        /*0094*/ 	.byte	0x02, 0x4a
	.zero		1
	.zero		1


	//----- nvinfo : EIATTR_EXIT_INSTR_OFFSETS
	.align		4
        /*0098*/ 	.byte	0x04, 0x1c
        /*009a*/ 	.short	(.L_51 - .L_50)


	//   ....[0]....
.L_50:
        /*009c*/ 	.word	0x00000070


	//   ....[1]....
        /*00a0*/ 	.word	0x00001050


	//   ....[2]....
        /*00a4*/ 	.word	0x00001230


	//   ....[3]....
        /*00a8*/ 	.word	0x00002300


	//----- nvinfo : EIATTR_CRS_STACK_SIZE
	.align		4
.L_51:
        /*00ac*/ 	.byte	0x04, 0x1e
        /*00ae*/ 	.short	(.L_53 - .L_52)
.L_52:
        /*00b0*/ 	.word	0x00000000


	//----- nvinfo : EIATTR_CBANK_PARAM_SIZE
	.align		4
.L_53:
        /*00b4*/ 	.byte	0x03, 0x19
        /*00b6*/ 	.short	0x0030


	//----- nvinfo : EIATTR_PARAM_CBANK
	.align		4
        /*00b8*/ 	.byte	0x04, 0x0a
        /*00ba*/ 	.short	(.L_55 - .L_54)
	.align		4
.L_54:
        /*00bc*/ 	.word	index@(.nv.constant0._Z15specDFAMatchingiiiPiPcS_ii)
        /*00c0*/ 	.short	0x0380
        /*00c2*/ 	.short	0x0030


	//----- nvinfo : EIATTR_SW_WAR
	.align		4
.L_55:
        /*00c4*/ 	.byte	0x04, 0x36
        /*00c6*/ 	.short	(.L_57 - .L_56)
.L_56:
        /*00c8*/ 	.word	0x00000008
.L_57:


//--------------------- .nv.callgraph             --------------------------
	.section	.nv.callgraph,"",@"SHT_CUDA_CALLGRAPH"
	.align	4
	.sectionentsize	8
	.align		4
        /*0000*/ 	.word	0x00000000
	.align		4
        /*0004*/ 	.word	0xffffffff
	.align		4
        /*0008*/ 	.word	0x00000000
	.align		4
        /*000c*/ 	.word	0xfffffffe
	.align		4
        /*0010*/ 	.word	0x00000000
	.align		4
        /*0014*/ 	.word	0xfffffffd
	.align		4
        /*0018*/ 	.word	0x00000000
	.align		4
        /*001c*/ 	.word	0xfffffffc


//--------------------- .text._Z19finalStateUsingRedniPiijS_ --------------------------
	.section	.text._Z19finalStateUsingRedniPiijS_,"ax",@progbits
	.align	128
        .global         _Z19finalStateUsingRedniPiijS_
        .type           _Z19finalStateUsingRedniPiijS_,@function
        .size           _Z19finalStateUsingRedniPiijS_,(.L_x_27 - _Z19finalStateUsingRedniPiijS_)
        .other          _Z19finalStateUsingRedniPiijS_,@"STO_CUDA_ENTRY STV_DEFAULT"
_Z19finalStateUsingRedniPiijS_:
.text._Z19finalStateUsingRedniPiijS_:
[----:B------:R-:W-:Y:S01]  /*0000*/  LDC R1, c[0x0][0x37c] ;  /* 0x0000df00ff017b82 */ /* 0x000fe20000000800 */
[----:B------:R-:W0:Y:S07]  /*0010*/  S2R R0, SR_TID.X ;  /* 0x0000000000007919 */ /* 0x000e2e0000002100 */
[----:B------:R-:W0:Y:S08]  /*0020*/  S2UR UR4, SR_CTAID.X ;  /* 0x00000000000479c3 */ /* 0x000e300000002500 */
[----:B------:R-:W0:Y:S08]  /*0030*/  LDC R3, c[0x0][0x360] ;  /* 0x0000d800ff037b82 */ /* 0x000e300000000800 */
[----:B------:R-:W1:Y:S01]  /*0040*/  LDC R5, c[0x0][0x394] ;  /* 0x0000e500ff057b82 */ /* 0x000e620000000800 */
[----:B0-----:R-:W-:Y:S01]  /*0050*/  IMAD R0, R3, UR4, R0 ;  /* 0x0000000403007c24 */ /* 0x001fe2000f8e0200 */
[----:B-1----:R-:W-:-:S04]  /*0060*/  ISETP.GE.U32.AND P0, PT, R5, 0x2, PT ;  /* 0x000000020500780c */ /* 0x002fc80003f06070 */
[----:B------:R-:W-:-:S13]  /*0070*/  ISETP.GE.U32.OR P0, PT, R0, R5, !P0 ;  /* 0x000000050000720c */ /* 0x000fda0004706470 */
[----:B------:R-:W-:Y:S05]  /*0080*/  @P0 EXIT ;  /* 0x000000000000094d */ /* 0x000fea0003800000 */
[----:B------:R-:W0:Y:S01]  /*0090*/  LDC R5, c[0x0][0x380] ;  /* 0x0000e000ff057b82 */ /* 0x000e220000000800 */
[----:B------:R-:W1:Y:S01]  /*00a0*/  LDCU.64 UR8, c[0x0][0x358] ;  /* 0x00006b00ff0877ac */ /* 0x000e620008000a00 */
[----:B------:R-:W-:Y:S01]  /*00b0*/  UMOV UR4, 0x1 ;  /* 0x0000000100047882 */ /* 0x000fe20000000000 */
[C---:B0-----:R-:W-:Y:S02]  /*00c0*/  LOP3.LUT R16, R5.reuse, 0xf, RZ, 0xc0, !PT ;  /* 0x0000000f05107812 */ /* 0x041fe400078ec0ff */
[----:B------:R-:W-:Y:S02]  /*00d0*/  LOP3.LUT R17, R5, 0x7, RZ, 0xc0, !PT ;  /* 0x0000000705117812 */ /* 0x000fe400078ec0ff */
[----:B------:R-:W-:Y:S02]  /*00e0*/  IADD3 R2, PT, PT, R16, -0x1, RZ ;  /* 0xffffffff10027810 */ /* 0x000fe40007ffe0ff */
[----:B------:R-:W-:Y:S02]  /*00f0*/  IADD3 R3, PT, PT, R17, -0x1, RZ ;  /* 0xffffffff11037810 */ /* 0x000fe40007ffe0ff */
[----:B------:R-:W-:-:S02]  /*0100*/  LOP3.LUT R4, R5, 0x7ffffff0, RZ, 0xc0, !PT ;  /* 0x7ffffff005047812 */ /* 0x000fc400078ec0ff */
[----:B------:R-:W-:Y:S01]  /*0110*/  LOP3.LUT R18, R5, 0x3, RZ, 0xc0, !PT ;  /* 0x0000000305127812 */ /* 0x000fe200078ec0ff */
[----:B------:R-:W-:Y:S01]  /*0120*/  IMAD R5, R0, R5, 0x7 ;  /* 0x0000000700057424 */ /* 0x000fe200078e0205 */
[----:B------:R-:W-:Y:S02]  /*0130*/  ISETP.GE.U32.AND P1, PT, R2, 0x7, PT ;  /* 0x000000070200780c */ /* 0x000fe40003f26070 */
[----:B------:R-:W-:Y:S02]  /*0140*/  ISETP.GE.U32.AND P2, PT, R3, 0x3, PT ;  /* 0x000000030300780c */ /* 0x000fe40003f46070 */
[----:B-1----:R-:W-:-:S11]  /*0150*/  IADD3 R6, PT, PT, -R4, RZ, RZ ;  /* 0x000000ff04067210 */ /* 0x002fd60007ffe1ff */
.L_x_7:
[----:B0-----:R-:W0:Y:S01]  /*0160*/  LDCU UR7, c[0x0][0x394] ;  /* 0x00007280ff0777ac */ /* 0x001e220008000800 */
[----:B-1----:R-:W-:Y:S01]  /*0170*/  IADD3 R7, PT, PT, R0, UR4, RZ ;  /* 0x0000000400077c10 */ /* 0x002fe2000fffe0ff */
[----:B------:R-:W-:Y:S01]  /*0180*/  BSSY.RECONVERGENT B0, `(.L_x_0) ;  /* 0x0000101000007945 */ /* 0x000fe20003800200 */
[----:B------:R-:W-:-:S04]  /*0190*/  USHF.L.U32 UR5, UR4, 0x1, URZ ;  /* 0x0000000104057899 */ /* 0x000fc800080006ff */
[----:B------:R-:W-:-:S06]  /*01a0*/  UIADD3 UR6, UPT, UPT, UR5, -0x1, URZ ;  /* 0xffffffff05067890 */ /* 0x000fcc000fffe0ff */
[----:B------:R-:W-:-:S04]  /*01b0*/  LOP3.LUT P0, RZ, R0, UR6, RZ, 0xc0, !PT ;  /* 0x0000000600ff7c12 */ /* 0x000fc8000f80c0ff */
[----:B0-----:R-:W-:-:S13]  /*01c0*/  ISETP.GE.U32.OR P0, PT, R7, UR7, P0 ;  /* 0x0000000707007c0c */ /* 0x001fda0008706470 */
[----:B------:R-:W-:Y:S05]  /*01d0*/  @P0 BRA `(.L_x_1) ;  /* 0x0000000c00ec0947 */ /* 0x000fea0003800000 */
[----:B------:R-:W0:Y:S02]  /*01e0*/  LDCU UR4, c[0x0][0x380] ;  /* 0x00007000ff0477ac */ /* 0x000e240008000800 */
[----:B0-----:R-:W-:-:S09]  /*01f0*/  UISETP.GE.AND UP0, UPT, UR4, 0x1, UPT ;  /* 0x000000010400788c */ /* 0x001fd2000bf06270 */
[----:B------:R-:W-:Y:S05]  /*0200*/  BRA.U !UP0, `(.L_x_2) ;  /* 0x0000000d08cc7547 */ /* 0x000fea000b800000 */
[----:B------:R-:W-:Y:S01]  /*0210*/  UISETP.GE.U32.AND UP0, UPT, UR4, 0x10, UPT ;  /* 0x000000100400788c */ /* 0x000fe2000bf06070 */
[----:B------:R-:W-:-:S08]  /*0220*/  HFMA2 R9, -RZ, RZ, 0, 0 ;  /* 0x00000000ff097431 */ /* 0x000fd000000001ff */
[----:B------:R-:W-:Y:S05]  /*0230*/  BRA.U !UP0, `(.L_x_3) ;  /* 0x0000000508dc7547 */ /* 0x000fea000b800000 */
[----:B------:R-:W-:Y:S02]  /*0240*/  MOV R9, R5 ;  /* 0x0000000500097202 */ /* 0x000fe40000000f00 */
[----:B------:R-:W-:-:S07]  /*0250*/  MOV R8, R6 ;  /* 0x0000000600087202 */ /* 0x000fce0000000f00 */
.L_x_4:
[----:B-1----:R-:W0:Y:S01]  /*0260*/  LDC.64 R2, c[0x0][0x388] ;  /* 0x0000e200ff027b82 */ /* 0x002e220000000a00 */
[----:B------:R-:W-:-:S05]  /*0270*/  IADD3 R15, PT, PT, R9, -0x7, RZ ;  /* 0xfffffff9090f7810 */ /* 0x000fca0007ffe0ff */
[----:B0-----:R-:W-:-:S05]  /*0280*/  IMAD.WIDE.U32 R14, R15, 0x4, R2 ;  /* 0x000000040f0e7825 */ /* 0x001fca00078e0002 */
[----:B------:R-:W2:Y:S02]  /*0290*/  LDG.E R10, desc[UR8][R14.64] ;  /* 0x000000080e0a7981 */ /* 0x000ea4000c1e1900 */
[----:B--2---:R-:W-:-:S04]  /*02a0*/  IMAD R21, R7, UR4, R10 ;  /* 0x0000000407157c24 */ /* 0x004fc8000f8e020a */
[----:B------:R-:W-:-:S05]  /*02b0*/  IMAD.WIDE.U32 R20, R21, 0x4, R2 ;  /* 0x0000000415147825 */ /* 0x000fca00078e0002 */
[----:B------:R-:W2:Y:S01]  /*02c0*/  LDG.E R19, desc[UR8][R20.64] ;  /* 0x0000000814137981 */ /* 0x000ea2000c1e1900 */
[----:B------:R-:W-:-:S05]  /*02d0*/  IADD3 R11, PT, PT, R9, -0x6, RZ ;  /* 0xfffffffa090b7810 */ /* 0x000fca0007ffe0ff */
[----:B------:R-:W-:Y:S01]  /*02e0*/  IMAD.WIDE.U32 R10, R11, 0x4, R2 ;  /* 0x000000040b0a7825 */ /* 0x000fe200078e0002 */
[----:B--2---:R0:W-:Y:S04]  /*02f0*/  STG.E desc[UR8][R14.64], R19 ;  /* 0x000000130e007986 */ /* 0x0041e8000c101908 */
        /* <DEDUP_REMOVED lines=10> */
[----:B0-----:R-:W2:Y:S01]  /*03a0*/  LDG.E R19, desc[UR8][R20.64] ;  /* 0x0000000814137981 */ /* 0x001ea2000c1e1900 */
[----:B------:R-:W-:-:S05]  /*03b0*/  IADD3 R15, PT, PT, R9, -0x4, RZ ;  /* 0xfffffffc090f7810 */ /* 0x000fca0007ffe0ff */
[----:B------:R-:W-:Y:S01]  /*03c0*/  IMAD.WIDE.U32 R14, R15, 0x4, R2 ;  /* 0x000000040f0e7825 */ /* 0x000fe200078e0002 */
[----:B--2---:R0:W-:Y:S04]  /*03d0*/  STG.E desc[UR8][R12.64], R19 ;  /* 0x000000130c007986 */ /* 0x0041e8000c101908 */
[----:B------:R-:W2:Y:S02]  /*03e0*/  LDG.E R22, desc[UR8][R14.64] ;  /* 0x000000080e167981 */ /* 0x000ea4000c1e1900 */
[----:B--2---:R-:W-:-:S04]  /*03f0*/  IMAD R23, R7, UR4, R22 ;  /* 0x0000000407177c24 */ /* 0x004fc8000f8e0216 */
[----:B------:R-:W-:-:S05]  /*0400*/  IMAD.WIDE.U32 R22, R23, 0x4, R2 ;  /* 0x0000000417167825 */ /* 0x000fca00078e0002 */
[----:B-1----:R-:W2:Y:S01]  /*0410*/  LDG.E R25, desc[UR8][R22.64] ;  /* 0x0000000816197981 */ /* 0x002ea2000c1e1900 */
        /* <DEDUP_REMOVED lines=21> */
[----:B------:R-:W-:-:S03]  /*0570*/  IMAD.WIDE.U32 R10, R9, 0x4, R2 ;  /* 0x00000004090a7825 */ /* 0x000fc600078e0002 */
[----:B--2---:R0:W-:Y:S04]  /*0580*/  STG.E desc[UR8][R14.64], R19 ;  /* 0x000000130e007986 */ /* 0x0041e8000c101908 */
[----:B------:R-:W2:Y:S02]  /*0590*/  LDG.E R24, desc[UR8][R10.64] ;  /* 0x000000080a187981 */ /* 0x000ea4000c1e1900 */
[----:B--2---:R-:W-:-:S04]  /*05a0*/  IMAD R23, R7, UR4, R24 ;  /* 0x0000000407177c24 */ /* 0x004fc8000f8e0218 */
[----:B------:R-:W-:-:S05]  /*05b0*/  IMAD.WIDE.U32 R22, R23, 0x4, R2 ;  /* 0x0000000417167825 */ /* 0x000fca00078e0002 */
[----:B------:R-:W2:Y:S01]  /*05c0*/  LDG.E R27, desc[UR8][R22.64] ;  /* 0x00000008161b7981 */ /* 0x000ea2000c1e1900 */
[----:B-1----:R-:W-:-:S05]  /*05d0*/  IADD3 R13, PT, PT, R9, 0x1, RZ ;  /* 0x00000001090d7810 */ /* 0x002fca0007ffe0ff */
[----:B------:R-:W-:Y:S01]  /*05e0*/  IMAD.WIDE.U32 R12, R13, 0x4, R2 ;  /* 0x000000040d0c7825 */ /* 0x000fe200078e0002 */
[----:B--2---:R1:W-:Y:S04]  /*05f0*/  STG.E desc[UR8][R10.64], R27 ;  /* 0x0000001b0a007986 */ /* 0x0043e8000c101908 */
[----:B------:R-:W2:Y:S02]  /*0600*/  LDG.E R24, desc[UR8][R12.64] ;  /* 0x000000080c187981 */ /* 0x000ea4000c1e1900 */
[----:B--2---:R-:W-:-:S04]  /*0610*/  IMAD R21, R7, UR4, R24 ;  /* 0x0000000407157c24 */ /* 0x004fc8000f8e0218 */
[----:B------:R-:W-:-:S05]  /*0620*/  IMAD.WIDE.U32 R20, R21, 0x4, R2 ;  /* 0x0000000415147825 */ /* 0x000fca00078e0002 */
[----:B0-----:R-:W2:Y:S01]  /*0630*/  LDG.E R19, desc[UR8][R20.64] ;  /* 0x0000000814137981 */ /* 0x001ea2000c1e1900 */
[----:B------:R-:W-:-:S05]  /*0640*/  IADD3 R15, PT, PT, R9, 0x2, RZ ;  /* 0x00000002090f7810 */ /* 0x000fca0007ffe0ff */
[----:B------:R-:W-:Y:S01]  /*0650*/  IMAD.WIDE.U32 R14, R15, 0x4, R2 ;  /* 0x000000040f0e7825 */ /* 0x000fe200078e0002 */
        /* <DEDUP_REMOVED lines=18> */
[----:B-1----:R-:W2:Y:S01]  /*0780*/  LDG.E R25, desc[UR8][R22.64] ;  /* 0x0000000816197981 */ /* 0x002ea2000c1e1900 */
[----:B------:R-:W-:-:S05]  /*0790*/  IADD3 R15, PT, PT, R9, 0x5, RZ ;  /* 0x00000005090f7810 */ /* 0x000fca0007ffe0ff */
        /* <DEDUP_REMOVED lines=11> */
[----:B------:R-:W-:-:S06]  /*0850*/  IMAD.WIDE.U32 R22, R23, 0x4, R2 ;  /* 0x0000000417167825 */ /* 0x000fcc00078e0002 */
[----:B------:R-:W2:Y:S01]  /*0860*/  LDG.E R23, desc[UR8][R22.64] ;  /* 0x0000000816177981 */ /* 0x000ea2000c1e1900 */
[----:B-1----:R-:W-:-:S05]  /*0870*/  IADD3 R13, PT, PT, R9, 0x7, RZ ;  /* 0x00000007090d7810 */ /* 0x002fca0007ffe0ff */
[----:B------:R-:W-:Y:S01]  /*0880*/  IMAD.WIDE.U32 R12, R13, 0x4, R2 ;  /* 0x000000040d0c7825 */ /* 0x000fe200078e0002 */
[----:B--2---:R1:W-:Y:S04]  /*0890*/  STG.E desc[UR8][R10.64], R23 ;  /* 0x000000170a007986 */ /* 0x0043e8000c101908 */
[----:B------:R-:W2:Y:S02]  /*08a0*/  LDG.E R20, desc[UR8][R12.64] ;  /* 0x000000080c147981 */ /* 0x000ea4000c1e1900 */
[----:B--2---:R-:W-:-:S04]  /*08b0*/  IMAD R21, R7, UR4, R20 ;  /* 0x0000000407157c24 */ /* 0x004fc8000f8e0214 */
[----:B------:R-:W-:-:S06]  /*08c0*/  IMAD.WIDE.U32 R20, R21, 0x4, R2 ;  /* 0x0000000415147825 */ /* 0x000fcc00078e0002 */
[----:B------:R-:W2:Y:S01]  /*08d0*/  LDG.E R21, desc[UR8][R20.64] ;  /* 0x0000000814157981 */ /* 0x000ea2000c1e1900 */
[----:B0-----:R-:W-:-:S05]  /*08e0*/  IADD3 R15, PT, PT, R9, 0x8, RZ ;  /* 0x00000008090f7810 */ /* 0x001fca0007ffe0ff */
[----:B------:R-:W-:Y:S01]  /*08f0*/  IMAD.WIDE.U32 R14, R15, 0x4, R2 ;  /* 0x000000040f0e7825 */ /* 0x000fe200078e0002 */
[----:B--2---:R1:W-:Y:S04]  /*0900*/  STG.E desc[UR8][R12.64], R21 ;  /* 0x000000150c007986 */ /* 0x0043e8000c101908 */
[----:B------:R-:W2:Y:S02]  /*0910*/  LDG.E R22, desc[UR8][R14.64] ;  /* 0x000000080e167981 */ /* 0x000ea4000c1e1900 */
[----:B--2---:R-:W-:-:S04]  /*0920*/  IMAD R19, R7, UR4, R22 ;  /* 0x0000000407137c24 */ /* 0x004fc8000f8e0216 */
[----:B------:R-:W-:-:S06]  /*0930*/  IMAD.WIDE.U32 R2, R19, 0x4, R2 ;  /* 0x0000000413027825 */ /* 0x000fcc00078e0002 */
[----:B------:R-:W2:Y:S01]  /*0940*/  LDG.E R3, desc[UR8][R2.64] ;  /* 0x0000000802037981 */ /* 0x000ea2000c1e1900 */
[----:B------:R-:W-:Y:S02]  /*0950*/  IADD3 R8, PT, PT, R8, 0x10, RZ ;  /* 0x0000001008087810 */ /* 0x000fe40007ffe0ff */
[----:B------:R-:W-:Y:S02]  /*0960*/  IADD3 R9, PT, PT, R9, 0x10, RZ ;  /* 0x0000001009097810 */ /* 0x000fe40007ffe0ff */
[----:B------:R-:W-:Y:S01]  /*0970*/  ISETP.NE.AND P0, PT, R8, RZ, PT ;  /* 0x000000ff0800720c */ /* 0x000fe20003f05270 */
[----:B--2---:R1:W-:-:S12]  /*0980*/  STG.E desc[UR8][R14.64], R3 ;  /* 0x000000030e007986 */ /* 0x0043d8000c101908 */
[----:B------:R-:W-:Y:S05]  /*0990*/  @P0 BRA `(.L_x_4) ;  /* 0xfffffff800300947 */ /* 0x000fea000383ffff */
[----:B------:R-:W-:-:S07]  /*09a0*/  MOV R9, R4 ;  /* 0x0000000400097202 */ /* 0x000fce0000000f00 */
.L_x_3:
[----:B------:R-:W-:-:S13]  /*09b0*/  ISETP.NE.AND P0, PT, R16, RZ, PT ;  /* 0x000000ff1000720c */ /* 0x000fda0003f05270 */
[----:B------:R-:W-:Y:S05]  /*09c0*/  @!P0 BRA `(.L_x_2) ;  /* 0x0000000400dc8947 */ /* 0x000fea0003800000 */
[----:B------:R-:W-:Y:S01]  /*09d0*/  ISETP.NE.AND P0, PT, R17, RZ, PT ;  /* 0x000000ff1100720c */ /* 0x000fe20003f05270 */
[----:B------:R-:W-:-:S12]  /*09e0*/  @!P1 BRA `(.L_x_5) ;  /* 0x0000000000e89947 */ /* 0x000fd80003800000 */
[----:B-1----:R-:W0:Y:S01]  /*09f0*/  LDC.64 R2, c[0x0][0x388] ;  /* 0x0000e200ff027b82 */ /* 0x002e220000000a00 */
[----:B------:R-:W-:-:S04]  /*0a00*/  IMAD R13, R0, UR4, R9 ;  /* 0x00000004000d7c24 */ /* 0x000fc8000f8e0209 */
[----:B0-----:R-:W-:-:S05]  /*0a10*/  IMAD.WIDE.U32 R20, R13, 0x4, R2 ;  /* 0x000000040d147825 */ /* 0x001fca00078e0002 */
[----:B------:R-:W2:Y:S02]  /*0a20*/  LDG.E R8, desc[UR8][R20.64] ;  /* 0x0000000814087981 */ /* 0x000ea4000c1e1900 */
[----:B--2---:R-:W-:-:S04]  /*0a30*/  IMAD R23, R7, UR4, R8 ;  /* 0x0000000407177c24 */ /* 0x004fc8000f8e0208 */
[----:B------:R-:W-:-:S05]  /*0a40*/  IMAD.WIDE.U32 R22, R23, 0x4, R2 ;  /* 0x0000000417167825 */ /* 0x000fca00078e0002 */
[----:B------:R-:W2:Y:S01]  /*0a50*/  LDG.E R19, desc[UR8][R22.64] ;  /* 0x0000000816137981 */ /* 0x000ea2000c1e1900 */
[----:B------:R-:W-:-:S05]  /*0a60*/  IADD3 R11, PT, PT, R13, 0x1, RZ ;  /* 0x000000010d0b7810 */ /* 0x000fca0007ffe0ff */
[----:B------:R-:W-:Y:S01]  /*0a70*/  IMAD.WIDE.U32 R10, R11, 0x4, R2 ;  /* 0x000000040b0a7825 */ /* 0x000fe200078e0002 */
[----:B--2---:R0:W-:Y:S04]  /*0a80*/  STG.E desc[UR8][R20.64], R19 ;  /* 0x0000001314007986 */ /* 0x0041e8000c101908 */
        /* <DEDUP_REMOVED lines=35> */
[----:B------:R-:W3:Y:S02]  /*0cc0*/  LDG.E R8, desc[UR8][R20.64] ;  /* 0x0000000814087981 */ /* 0x000ee4000c1e1900 */
[----:B---3--:R-:W-:-:S04]  /*0cd0*/  IMAD R23, R7, UR4, R8 ;  /* 0x0000000407177c24 */ /* 0x008fc8000f8e0208 */
[----:B------:R-:W-:-:S06]  /*0ce0*/  IMAD.WIDE.U32 R22, R23, 0x4, R2 ;  /* 0x0000000417167825 */ /* 0x000fcc00078e0002 */
[----:B------:R-:W3:Y:S01]  /*0cf0*/  LDG.E R23, desc[UR8][R22.64] ;  /* 0x0000000816177981 */ /* 0x000ee2000c1e1900 */
[----:B0-----:R-:W-:-:S05]  /*0d00*/  IADD3 R11, PT, PT, R13, 0x7, RZ ;  /* 0x000000070d0b7810 */ /* 0x001fca0007ffe0ff */
[----:B------:R-:W-:Y:S01]  /*0d10*/  IMAD.WIDE.U32 R10, R11, 0x4, R2 ;  /* 0x000000040b0a7825 */ /* 0x000fe200078e0002 */
[----:B---3--:R2:W-:Y:S04]  /*0d20*/  STG.E desc[UR8][R20.64], R23 ;  /* 0x0000001714007986 */ /* 0x0085e8000c101908 */
[----:B------:R-:W3:Y:S02]  /*0d30*/  LDG.E R8, desc[UR8][R10.64] ;  /* 0x000000080a087981 */ /* 0x000ee4000c1e1900 */
[----:B---3--:R-:W-:-:S04]  /*0d40*/  IMAD R13, R7, UR4, R8 ;  /* 0x00000004070d7c24 */ /* 0x008fc8000f8e0208 */
[----:B------:R-:W-:-:S06]  /*0d50*/  IMAD.WIDE.U32 R2, R13, 0x4, R2 ;  /* 0x000000040d027825 */ /* 0x000fcc00078e0002 */
[----:B------:R-:W3:Y:S01]  /*0d60*/  LDG.E R3, desc[UR8][R2.64] ;  /* 0x0000000802037981 */ /* 0x000ee2000c1e1900 */
[----:B------:R-:W-:-:S03]  /*0d70*/  IADD3 R9, PT, PT, R9, 0x8, RZ ;  /* 0x0000000809097810 */ /* 0x000fc60007ffe0ff */
[----:B---3--:R2:W-:Y:S04]  /*0d80*/  STG.E desc[UR8][R10.64], R3 ;  /* 0x000000030a007986 */ /* 0x0085e8000c101908 */
.L_x_5:
[----:B------:R-:W-:Y:S05]  /*0d90*/  @!P0 BRA `(.L_x_2) ;  /* 0x0000000000e88947 */ /* 0x000fea0003800000 */
[----:B------:R-:W-:Y:S01]  /*0da0*/  ISETP.NE.AND P0, PT, R18, RZ, PT ;  /* 0x000000ff1200720c */ /* 0x000fe20003f05270 */
[----:B------:R-:W-:-:S12]  /*0db0*/  @!P2 BRA `(.L_x_6) ;  /* 0x000000000078a947 */ /* 0x000fd80003800000 */
[----:B-12---:R-:W0:Y:S01]  /*0dc0*/  LDC.64 R2, c[0x0][0x388] ;  /* 0x0000e200ff027b82 */ /* 0x006e220000000a00 */
        /* <DEDUP_REMOVED lines=11> */
[----:B------:R-:W-:-:S06]  /*0e80*/  IMAD.WIDE.U32 R22, R23, 0x4, R2 ;  /* 0x0000000417167825 */ /* 0x000fcc00078e0002 */
        /* <DEDUP_REMOVED lines=15> */
[----:B------:R-:W-:-:S03]  /*0f80*/  IADD3 R9, PT, PT, R9, 0x4, RZ ;  /* 0x0000000409097810 */ /* 0x000fc60007ffe0ff */
[----:B--2---:R3:W-:Y:S04]  /*0f90*/  STG.E desc[UR8][R14.64], R3 ;  /* 0x000000030e007986 */ /* 0x0047e8000c101908 */
.L_x_6:
[----:B------:R-:W-:Y:S05]  /*0fa0*/  @!P0 BRA `(.L_x_2) ;  /* 0x0000000000648947 */ /* 0x000fea0003800000 */
[----:B-123--:R-:W0:Y:S01]  /*0fb0*/  LDC.64 R2, c[0x0][0x388] ;  /* 0x0000e200ff027b82 */ /* 0x00ee220000000a00 */
[----:B------:R-:W-:-:S04]  /*0fc0*/  IMAD R15, R0, UR4, R9 ;  /* 0x00000004000f7c24 */ /* 0x000fc8000f8e0209 */
[----:B0-----:R-:W-:-:S05]  /*0fd0*/  IMAD.WIDE.U32 R8, R15, 0x4, R2 ;  /* 0x000000040f087825 */ /* 0x001fca00078e0002 */
[----:B------:R-:W2:Y:S02]  /*0fe0*/  LDG.E R10, desc[UR8][R8.64] ;  /* 0x00000008080a7981 */ /* 0x000ea4000c1e1900 */
[----:B--2---:R-:W-:-:S04]  /*0ff0*/  IMAD R11, R7, UR4, R10 ;  /* 0x00000004070b7c24 */ /* 0x004fc8000f8e020a */
[----:B------:R-:W-:-:S06]  /*1000*/  IMAD.WIDE.U32 R10, R11, 0x4, R2 ;  /* 0x000000040b0a7825 */ /* 0x000fcc00078e0002 */
[----:B------:R-:W2:Y:S01]  /*1010*/  LDG.E R11, desc[UR8][R10.64] ;  /* 0x000000080a0b7981 */ /* 0x000ea2000c1e1900 */
[----:B------:R-:W-:-:S03]  /*1020*/  ISETP.NE.AND P0, PT, R18, 0x1, PT ;  /* 0x000000011200780c */ /* 0x000fc60003f05270 */
[----:B--2---:R0:W-:Y:S10]  /*1030*/  STG.E desc[UR8][R8.64], R11 ;  /* 0x0000000b08007986 */ /* 0x0041f4000c101908 */
[----:B------:R-:W-:Y:S05]  /*1040*/  @!P0 BRA `(.L_x_2) ;  /* 0x00000000003c8947 */ /* 0x000fea0003800000 */
[----:B0-----:R-:W-:-:S05]  /*1050*/  IADD3 R9, PT, PT, R15, 0x1, RZ ;  /* 0x000000010f097810 */ /* 0x001fca0007ffe0ff */
[----:B------:R-:W-:-:S05]  /*1060*/  IMAD.WIDE.U32 R8, R9, 0x4, R2 ;  /* 0x0000000409087825 */ /* 0x000fca00078e0002 */
[----:B------:R-:W2:Y:S01]  /*1070*/  LDG.E R10, desc[UR8][R8.64] ;  /* 0x00000008080a7981 */ /* 0x000ea2000c1e1900 */
[----:B------:R-:W-:Y:S01]  /*1080*/  ISETP.NE.AND P0, PT, R18, 0x2, PT ;  /* 0x000000021200780c */ /* 0x000fe20003f05270 */
[----:B--2---:R-:W-:-:S04]  /*1090*/  IMAD R13, R7, UR4, R10 ;  /* 0x00000004070d7c24 */ /* 0x004fc8000f8e020a */
[----:B------:R-:W-:-:S06]  /*10a0*/  IMAD.WIDE.U32 R12, R13, 0x4, R2 ;  /* 0x000000040d0c7825 */ /* 0x000fcc00078e0002 */
[----:B------:R-:W2:Y:S02]  /*10b0*/  LDG.E R13, desc[UR8][R12.64] ;  /* 0x000000080c0d7981 */ /* 0x000ea4000c1e1900 */
[----:B------:R-:W-:-:S05]  /*10c0*/  @P0 IADD3 R11, PT, PT, R15, 0x2, RZ ;  /* 0x000000020f0b0810 */ /* 0x000fca0007ffe0ff */
[----:B------:R-:W-:Y:S01]  /*10d0*/  @P0 IMAD.WIDE.U32 R10, R11, 0x4, R2 ;  /* 0x000000040b0a0825 */ /* 0x000fe200078e0002 */
[----:B--2---:R4:W-:Y:S04]  /*10e0*/  STG.E desc[UR8][R8.64], R13 ;  /* 0x0000000d08007986 */ /* 0x0049e8000c101908 */
[----:B------:R-:W2:Y:S02]  /*10f0*/  @P0 LDG.E R14, desc[UR8][R10.64] ;  /* 0x000000080a0e0981 */ /* 0x000ea4000c1e1900 */
[----:B--2---:R-:W-:-:S04]  /*1100*/  @P0 IMAD R15, R7, UR4, R14 ;  /* 0x00000004070f0c24 */ /* 0x004fc8000f8e020e */
[----:B------:R-:W-:-:S06]  /*1110*/  @P0 IMAD.WIDE.U32 R2, R15, 0x4, R2 ;  /* 0x000000040f020825 */ /* 0x000fcc00078e0002 */
[----:B------:R-:W2:Y:S04]  /*1120*/  @P0 LDG.E R3, desc[UR8][R2.64] ;  /* 0x0000000802030981 */ /* 0x000ea8000c1e1900 */
[----:B--2---:R4:W-:Y:S02]  /*1130*/  @P0 STG.E desc[UR8][R10.64], R3 ;  /* 0x000000030a000986 */ /* 0x0049e4000c101908 */
.L_x_2:
[----:B-1234-:R-:W1:Y:S02]  /*1140*/  LDC.64 R2, c[0x0][0x398] ;  /* 0x0000e600ff027b82 */ /* 0x01ee640000000a00 */
[----:B-1----:R-:W-:-:S05]  /*1150*/  IMAD.WIDE.U32 R2, R7, 0x4, R2 ;  /* 0x0000000407027825 */ /* 0x002fca00078e0002 */
[----:B------:R-:W2:Y:S02]  /*1160*/  LDG.E R7, desc[UR8][R2.64] ;  /* 0x0000000802077981 */ /* 0x000ea4000c1e1900 */
[----:B--2---:R-:W-:-:S05]  /*1170*/  IADD3 R7, PT, PT, R7, 0x1, RZ ;  /* 0x0000000107077810 */ /* 0x004fca0007ffe0ff */
[----:B------:R1:W-:Y:S02]  /*1180*/  STG.E desc[UR8][R2.64], R7 ;  /* 0x0000000702007986 */ /* 0x0003e4000c101908 */
.L_x_1:
[----:B------:R-:W-:Y:S05]  /*1190*/  BSYNC.RECONVERGENT B0 ;  /* 0x0000000000007941 */ /* 0x000fea0003800200 */
.L_x_0:
[----:B------:R-:W-:Y:S01]  /*11a0*/  BAR.SYNC.DEFER_BLOCKING 0x0 ;  /* 0x0000000000007b1d */ /* 0x000fe20000010000 */
[----:B------:R-:W-:-:S05]  /*11b0*/  UISETP.GE.U32.AND UP0, UPT, UR5, UR7, UPT ;  /* 0x000000070500728c */ /* 0x000fca000bf06070 */
[----:B------:R-:W-:-:S04]  /*11c0*/  UMOV UR4, UR5 ;  /* 0x0000000500047c82 */ /* 0x000fc80008000000 */
[----:B------:R-:W-:Y:S05]  /*11d0*/  BRA.U !UP0, `(.L_x_7) ;  /* 0xffffffed08e07547 */ /* 0x000fea000b83ffff */
[----:B------:R-:W-:Y:S05]  /*11e0*/  EXIT ;  /* 0x000000000000794d */ /* 0x000fea0003800000 */
.L_x_8:
[----:B------:R-:W-:-:S00]  /*11f0*/  BRA `(.L_x_8) ;  /* 0xfffffffc00fc7947 */ /* 0x000fc0000383ffff */
[----:B------:R-:W-:-:S00]  /*1200*/  NOP ;  /* 0x0000000000007918 */ /* 0x000fc00000000000 */
[----:B------:R-:W-:-:S00]  /*1210*/  NOP ;  /* 0x0000000000007918 */ /* 0x000fc00000000000 */
[----:B------:R-:W-:-:S00]  /*1220*/  NOP ;  /* 0x0000000000007918 */ /* 0x000fc00000000000 */
[----:B------:R-:W-:-:S00]  /*1230*/  NOP ;  /* 0x0000000000007918 */ /* 0x000fc00000000000 */
[----:B------:R-:W-:-:S00]  /*1240*/  NOP ;  /* 0x0000000000007918 */ /* 0x000fc00000000000 */
[----:B------:R-:W-:-:S00]  /*1250*/  NOP ;  /* 0x0000000000007918 */ /* 0x000fc00000000000 */
[----:B------:R-:W-:-:S00]  /*1260*/  NOP ;  /* 0x0000000000007918 */ /* 0x000fc00000000000 */
[----:B------:R-:W-:-:S00]  /*1270*/  NOP ;  /* 0x0000000000007918 */ /* 0x000fc00000000000 */
.L_x_27:


//--------------------- .text._Z15specDFAMatchingiiiPiPcS_ii --------------------------
	.section	.text._Z15specDFAMatchingiiiPiPcS_ii,"ax",@progbits
	.align	128
        .global         _Z15specDFAMatchingiiiPiPcS_ii
        .type           _Z15specDFAMatchingiiiPiPcS_ii,@function
        .size           _Z15specDFAMatchingiiiPiPcS_ii,(.L_x_28 - _Z15specDFAMatchingiiiPiPcS_ii)
        .other          _Z15specDFAMatchingiiiPiPcS_ii,@"STO_CUDA_ENTRY STV_DEFAULT"
_Z15specDFAMatchingiiiPiPcS_ii:
.text._Z15specDFAMatchingiiiPiPcS_ii:
[----:B------:R-:W-:Y:S01]  /*0000*/  LDC R1, c[0x0][0x37c] ;  /* 0x0000df00ff017b82 */ /* 0x000fe20000000800 */
[----:B------:R-:W0:Y:S07]  /*0010*/  S2R R2, SR_TID.X ;  /* 0x0000000000027919 */ /* 0x000e2e0000002100 */
[----:B------:R-:W0:Y:S08]  /*0020*/  S2UR UR4, SR_CTAID.X ;  /* 0x00000000000479c3 */ /* 0x000e300000002500 */
[----:B------:R-:W0:Y:S08]  /*0030*/  LDC R3, c[0x0][0x360] ;  /* 0x0000d800ff037b82 */ /* 0x000e300000000800 */
[----:B------:R-:W1:Y:S01]  /*0040*/  LDC R5, c[0x0][0x3ac] ;  /* 0x0000eb00ff057b82 */ /* 0x000e620000000800 */
[----:B0-----:R-:W-:-:S05]  /*0050*/  IMAD R2, R3, UR4, R2 ;  /* 0x0000000403027c24 */ /* 0x001fca000f8e0202 */
[----:B-1----:R-:W-:-:S13]  /*0060*/  ISETP.GE.U32.AND P0, PT, R2, R5, PT ;  /* 0x000000050200720c */ /* 0x002fda0003f06070 */
[----:B------:R-:W-:Y:S05]  /*0070*/  @P0 EXIT ;  /* 0x000000000000094d */ /* 0x000fea0003800000 */
[----:B------:R-:W-:Y:S01]  /*0080*/  ISETP.NE.AND P0, PT, R2, RZ, PT ;  /* 0x000000ff0200720c */ /* 0x000fe20003f05270 */
[----:B------:R-:W0:-:S12]  /*0090*/  LDCU.64 UR6, c[0x0][0x358] ;  /* 0x00006b00ff0677ac */ /* 0x000e180008000a00 */
[----:B------:R-:W-:Y:S05]  /*00a0*/  @P0 BRA `(.L_x_9) ;  /* 0x0000000c00ec0947 */ /* 0x000fea0003800000 */
[----:B------:R-:W1:Y:S01]  /*00b0*/  LDC R6, c[0x0][0x380] ;  /* 0x0000e000ff067b82 */ /* 0x000e620000000800 */
[----:B------:R-:W2:Y:S07]  /*00c0*/  LDCU UR9, c[0x0][0x3a8] ;  /* 0x00007500ff0977ac */ /* 0x000eae0008000800 */
[----:B------:R-:W3:Y:S01]  /*00d0*/  LDC R9, c[0x0][0x388] ;  /* 0x0000e200ff097b82 */ /* 0x000ee20000000800 */
[----:B-1----:R-:W-:-:S04]  /*00e0*/  IADD3 R0, PT, PT, R5, -0x1, R6 ;  /* 0xffffffff05007810 */ /* 0x002fc80007ffe006 */
[-C--:B------:R-:W-:Y:S02]  /*00f0*/  IABS R5, R0.reuse ;  /* 0x0000000000057213 */ /* 0x080fe40000000000 */
[----:B------:R-:W-:Y:S02]  /*0100*/  IABS R11, R0 ;  /* 0x00000000000b7213 */ /* 0x000fe40000000000 */
[----:B------:R-:W1:Y:S01]  /*0110*/  I2F.RP R4, R5 ;  /* 0x0000000500047306 */ /* 0x000e620000209400 */
[----:B---3--:R-:W-:-:S07]  /*0120*/  IABS R10, R9 ;  /* 0x00000009000a7213 */ /* 0x008fce0000000000 */
[----:B-1----:R-:W1:Y:S02]  /*0130*/  MUFU.RCP R4, R4 ;  /* 0x0000000400047308 */ /* 0x002e640000001000 */
[----:B-1----:R-:W-:Y:S02]  /*0140*/  IADD3 R2, PT, PT, R4, 0xffffffe, RZ ;  /* 0x0ffffffe04027810 */ /* 0x002fe40007ffe0ff */
[----:B------:R-:W-:-:S04]  /*0150*/  IADD3 R4, PT, PT, RZ, -R11, RZ ;  /* 0x8000000bff047210 */ /* 0x000fc80007ffe0ff */
[----:B------:R1:W3:Y:S02]  /*0160*/  F2I.FTZ.U32.TRUNC.NTZ R3, R2 ;  /* 0x0000000200037305 */ /* 0x0002e4000021f000 */
[----:B-1----:R-:W-:Y:S02]  /*0170*/  IMAD.MOV.U32 R2, RZ, RZ, RZ ;  /* 0x000000ffff027224 */ /* 0x002fe400078e00ff */
[----:B---3--:R-:W-:-:S04]  /*0180*/  IMAD.MOV R8, RZ, RZ, -R3 ;  /* 0x000000ffff087224 */ /* 0x008fc800078e0a03 */
[----:B------:R-:W-:Y:S01]  /*0190*/  IMAD R7, R8, R5, RZ ;  /* 0x0000000508077224 */ /* 0x000fe200078e02ff */
[----:B------:R-:W-:Y:S01]  /*01a0*/  MOV R8, R10 ;  /* 0x0000000a00087202 */ /* 0x000fe20000000f00 */
[----:B--2---:R-:W-:Y:S02]  /*01b0*/  IMAD.U32 R10, RZ, RZ, UR9 ;  /* 0x00000009ff0a7e24 */ /* 0x004fe4000f8e00ff */
[----:B------:R-:W-:-:S06]  /*01c0*/  IMAD.HI.U32 R3, R3, R7, R2 ;  /* 0x0000000703037227 */ /* 0x000fcc00078e0002 */
[----:B------:R-:W-:-:S04]  /*01d0*/  IMAD.HI.U32 R3, R3, R8, RZ ;  /* 0x0000000803037227 */ /* 0x000fc800078e00ff */
[----:B------:R-:W-:-:S05]  /*01e0*/  IMAD R2, R3, R4, R8 ;  /* 0x0000000403027224 */ /* 0x000fca00078e0208 */
[----:B------:R-:W-:-:S13]  /*01f0*/  ISETP.GT.U32.AND P1, PT, R5, R2, PT ;  /* 0x000000020500720c */ /* 0x000fda0003f24070 */
[----:B------:R-:W-:Y:S01]  /*0200*/  @!P1 IMAD.IADD R2, R2, 0x1, -R5 ;  /* 0x0000000102029824 */ /* 0x000fe200078e0a05 */
[----:B------:R-:W-:Y:S02]  /*0210*/  @!P1 IADD3 R3, PT, PT, R3, 0x1, RZ ;  /* 0x0000000103039810 */ /* 0x000fe40007ffe0ff */
[----:B------:R-:W-:Y:S02]  /*0220*/  ISETP.NE.AND P1, PT, R0, RZ, PT ;  /* 0x000000ff0000720c */ /* 0x000fe40003f25270 */
[----:B------:R-:W-:Y:S02]  /*0230*/  ISETP.GE.U32.AND P0, PT, R2, R5, PT ;  /* 0x000000050200720c */ /* 0x000fe40003f06070 */
[----:B------:R-:W-:-:S04]  /*0240*/  LOP3.LUT R2, R0, R9, RZ, 0x3c, !PT ;  /* 0x0000000900027212 */ /* 0x000fc800078e3cff */
[----:B------:R-:W-:-:S07]  /*0250*/  ISETP.GE.AND P2, PT, R2, RZ, PT ;  /* 0x000000ff0200720c */ /* 0x000fce0003f46270 */
[----:B------:R-:W-:-:S06]  /*0260*/  @P0 VIADD R3, R3, 0x1 ;  /* 0x0000000103030836 */ /* 0x000fcc0000000000 */
[----:B------:R-:W-:Y:S02]  /*0270*/  @!P2 IADD3 R3, PT, PT, -R3, RZ, RZ ;  /* 0x000000ff0303a210 */ /* 0x000fe40007ffe1ff */
[----:B------:R-:W-:-:S05]  /*0280*/  @!P1 LOP3.LUT R3, RZ, R0, RZ, 0x33, !PT ;  /* 0x00000000ff039212 */ /* 0x000fca00078e33ff */
[----:B------:R-:W-:-:S05]  /*0290*/  IMAD R3, R3, R6, RZ ;  /* 0x0000000603037224 */ /* 0x000fca00078e02ff */
[C---:B------:R-:W-:Y:S02]  /*02a0*/  ISETP.GE.U32.AND P0, PT, R3.reuse, 0x10, PT ;  /* 0x000000100300780c */ /* 0x040fe40003f06070 */
[----:B------:R-:W-:Y:S02]  /*02b0*/  VIMNMX.U32 R0, PT, PT, R3, 0x1, !PT ;  /* 0x0000000103007848 */ /* 0x000fe40007fe0000 */
[----:B------:R-:W-:Y:S02]  /*02c0*/  CS2R R2, SRZ ;  /* 0x0000000000027805 */ /* 0x000fe4000001ff00 */
[----:B------:R-:W-:-:S07]  /*02d0*/  LOP3.LUT P1, RZ, R0, 0xf, RZ, 0xc0, !PT ;  /* 0x0000000f00ff7812 */ /* 0x000fce000782c0ff */
[----:B------:R-:W-:Y:S06]  /*02e0*/  @!P0 BRA `(.L_x_10) ;  /* 0x00000004008c8947 */ /* 0x000fec0003800000 */
[----:B------:R-:W1:Y:S01]  /*02f0*/  LDCU.64 UR4, c[0x0][0x398] ;  /* 0x00007300ff0477ac */ /* 0x000e620008000a00 */
[----:B------:R-:W-:Y:S02]  /*0300*/  LOP3.LUT R2, R0, 0xfffffff0, RZ, 0xc0, !PT ;  /* 0xfffffff000027812 */ /* 0x000fe400078ec0ff */
[----:B------:R-:W-:Y:S01]  /*0310*/  SHF.R.S32.HI R3, RZ, 0x1f, R0 ;  /* 0x0000001fff037819 */ /* 0x000fe20000011400 */
[----:B------:R-:W2:Y:S01]  /*0320*/  LDCU UR8, c[0x0][0x384] ;  /* 0x00007080ff0877ac */ /* 0x000ea20008000800 */
[----:B------:R-:W-:Y:S01]  /*0330*/  MOV R10, UR9 ;  /* 0x00000009000a7c02 */ /* 0x000fe20008000f00 */
[----:B------:R-:W-:Y:S01]  /*0340*/  IMAD.MOV.U32 R8, RZ, RZ, R2 ;  /* 0x000000ffff087224 */ /* 0x000fe200078e0002 */
[----:B------:R-:W-:Y:S01]  /*0350*/  MOV R9, R3 ;  /* 0x0000000300097202 */ /* 0x000fe20000000f00 */
[----:B-1----:R-:W-:-:S04]  /*0360*/  UIADD3 UR4, UP0, UPT, UR4, 0x7, URZ ;  /* 0x0000000704047890 */ /* 0x002fc8000ff1e0ff */
[----:B------:R-:W-:Y:S02]  /*0370*/  UIADD3.X UR5, UPT, UPT, URZ, UR5, URZ, UP0, !UPT ;  /* 0x00000005ff057290 */ /* 0x000fe400087fe4ff */
[----:B------:R-:W-:-:S04]  /*0380*/  IMAD.U32 R4, RZ, RZ, UR4 ;  /* 0x00000004ff047e24 */ /* 0x000fc8000f8e00ff */
[----:B--2---:R-:W-:-:S07]  /*0390*/  MOV R5, UR5 ;  /* 0x0000000500057c02 */ /* 0x004fce0008000f00 */
.L_x_11:
[----:B0-----:R-:W2:Y:S01]  /*03a0*/  LDG.E.S8 R11, desc[UR6][R4.64+-0x7] ;  /* 0xfffff906040b7981 */ /* 0x001ea2000c1e1300 */
[----:B------:R-:W0:Y:S03]  /*03b0*/  LDC.64 R6, c[0x0][0x390] ;  /* 0x0000e400ff067b82 */ /* 0x000e260000000a00 */
[----:B------:R-:W3:Y:S04]  /*03c0*/  LDG.E.S8 R13, desc[UR6][R4.64+-0x6] ;  /* 0xfffffa06040d7981 */ /* 0x000ee8000c1e1300 */
[----:B------:R-:W4:Y:S04]  /*03d0*/  LDG.E.S8 R15, desc[UR6][R4.64+-0x5] ;  /* 0xfffffb06040f7981 */ /* 0x000f28000c1e1300 */
[----:B------:R-:W4:Y:S01]  /*03e0*/  LDG.E.S8 R17, desc[UR6][R4.64+-0x4] ;  /* 0xfffffc0604117981 */ /* 0x000f22000c1e1300 */
[----:B--2--5:R-:W-:-:S04]  /*03f0*/  IMAD R11, R10, UR8, R11 ;  /* 0x000000080a0b7c24 */ /* 0x024fc8000f8e020b */
[----:B------:R-:W-:-:S04]  /*0400*/  VIADD R11, R11, 0xffffffd0 ;  /* 0xffffffd00b0b7836 */ /* 0x000fc80000000000 */
[----:B0-----:R-:W-:-:S06]  /*0410*/  IMAD.WIDE R10, R11, 0x4, R6 ;  /* 0x000000040b0a7825 */ /* 0x001fcc00078e0206 */
[----:B------:R-:W3:Y:S02]  /*0420*/  LDG.E R10, desc[UR6][R10.64] ;  /* 0x000000060a0a7981 */ /* 0x000ee4000c1e1900 */
[----:B---3--:R-:W-:-:S05]  /*0430*/  IMAD R13, R10, UR8, R13 ;  /* 0x000000080a0d7c24 */ /* 0x008fca000f8e020d */
[----:B------:R-:W-:-:S05]  /*0440*/  IADD3 R13, PT, PT, R13, -0x30, RZ ;  /* 0xffffffd00d0d7810 */ /* 0x000fca0007ffe0ff */
[----:B------:R-:W-:-:S06]  /*0450*/  IMAD.WIDE R12, R13, 0x4, R6 ;  /* 0x000000040d0c7825 */ /* 0x000fcc00078e0206 */
[----:B------:R-:W4:Y:S02]  /*0460*/  LDG.E R12, desc[UR6][R12.64] ;  /* 0x000000060c0c7981 */ /* 0x000f24000c1e1900 */
[----:B----4-:R-:W-:-:S04]  /*0470*/  IMAD R15, R12, UR8, R15 ;  /* 0x000000080c0f7c24 */ /* 0x010fc8000f8e020f */
[----:B------:R-:W-:-:S04]  /*0480*/  VIADD R15, R15, 0xffffffd0 ;  /* 0xffffffd00f0f7836 */ /* 0x000fc80000000000 */
[----:B------:R-:W-:-:S06]  /*0490*/  IMAD.WIDE R14, R15, 0x4, R6 ;  /* 0x000000040f0e7825 */ /* 0x000fcc00078e0206 */
[----:B------:R-:W2:Y:S02]  /*04a0*/  LDG.E R14, desc[UR6][R14.64] ;  /* 0x000000060e0e7981 */ /* 0x000ea4000c1e1900 */
[----:B--2---:R-:W-:-:S05]  /*04b0*/  IMAD R17, R14, UR8, R17 ;  /* 0x000000080e117c24 */ /* 0x004fca000f8e0211 */
[----:B------:R-:W-:Y:S02]  /*04c0*/  IADD3 R11, PT, PT, R17, -0x30, RZ ;  /* 0xffffffd0110b7810 */ /* 0x000fe40007ffe0ff */
[----:B------:R-:W2:Y:S03]  /*04d0*/  LDG.E.S8 R17, desc[UR6][R4.64+-0x3] ;  /* 0xfffffd0604117981 */ /* 0x000ea6000c1e1300 */
[----:B------:R-:W-:-:S06]  /*04e0*/  IMAD.WIDE R10, R11, 0x4, R6 ;  /* 0x000000040b0a7825 */ /* 0x000fcc00078e0206 */
[----:B------:R-:W2:Y:S02]  /*04f0*/  LDG.E R10, desc[UR6][R10.64] ;  /* 0x000000060a0a7981 */ /* 0x000ea4000c1e1900 */
[----:B--2---:R-:W-:-:S04]  /*0500*/  IMAD R17, R10, UR8, R17 ;  /* 0x000000080a117c24 */ /* 0x004fc8000f8e0211 */
[----:B------:R-:W-:Y:S02]  /*0510*/  VIADD R13, R17, 0xffffffd0 ;  /* 0xffffffd0110d7836 */ /* 0x000fe40000000000 */
[----:B------:R-:W2:Y:S02]  /*0520*/  LDG.E.S8 R17, desc[UR6][R4.64+-0x2] ;  /* 0xfffffe0604117981 */ /* 0x000ea4000c1e1300 */
        /* <DEDUP_REMOVED lines=51> */
[----:B------:R-:W2:Y:S01]  /*0860*/  LDG.E R14, desc[UR6][R14.64] ;  /* 0x000000060e0e7981 */ /* 0x000ea2000c1e1900 */
[----:B------:R-:W-:-:S04]  /*0870*/  IADD3 R8, P0, PT, R8, -0x10, RZ ;  /* 0xfffffff008087810 */ /* 0x000fc80007f1e0ff */
[----:B------:R-:W-:Y:S02]  /*0880*/  IADD3.X R9, PT, PT, R9, -0x1, RZ, P0, !PT ;  /* 0xffffffff09097810 */ /* 0x000fe400007fe4ff */
[----:B------:R-:W-:Y:S01]  /*0890*/  ISETP.NE.U32.AND P0, PT, R8, RZ, PT ;  /* 0x000000ff0800720c */ /* 0x000fe20003f05070 */
[----:B--2---:R-:W-:-:S05]  /*08a0*/  IMAD R17, R14, UR8, R17 ;  /* 0x000000080e117c24 */ /* 0x004fca000f8e0211 */
[----:B------:R-:W-:-:S05]  /*08b0*/  IADD3 R17, PT, PT, R17, -0x30, RZ ;  /* 0xffffffd011117810 */ /* 0x000fca0007ffe0ff */
[----:B------:R-:W-:-:S05]  /*08c0*/  IMAD.WIDE R6, R17, 0x4, R6 ;  /* 0x0000000411067825 */ /* 0x000fca00078e0206 */
[----:B------:R1:W5:Y:S01]  /*08d0*/  LDG.E R10, desc[UR6][R6.64] ;  /* 0x00000006060a7981 */ /* 0x000362000c1e1900 */
[----:B------:R-:W-:Y:S02]  /*08e0*/  ISETP.NE.AND.EX P0, PT, R9, RZ, PT, P0 ;  /* 0x000000ff0900720c */ /* 0x000fe40003f05300 */
[----:B------:R-:W-:-:S05]  /*08f0*/  IADD3 R4, P2, PT, R4, 0x10, RZ ;  /* 0x0000001004047810 */ /* 0x000fca0007f5e0ff */
[----:B------:R-:W-:-:S06]  /*0900*/  IMAD.X R5, RZ, RZ, R5, P2 ;  /* 0x000000ffff057224 */ /* 0x000fcc00010e0605 */
[----:B-1----:R-:W-:Y:S05]  /*0910*/  @P0 BRA `(.L_x_11) ;  /* 0xfffffff800a00947 */ /* 0x002fea000383ffff */
.L_x_10:
[----:B------:R-:W-:Y:S05]  /*0920*/  @!P1 BRA `(.L_x_12) ;  /* 0x0000000400b89947 */ /* 0x000fea0003800000 */
[----:B------:R-:W-:-:S04]  /*0930*/  LOP3.LUT R4, R0, 0xf, RZ, 0xc0, !PT ;  /* 0x0000000f00047812 */ /* 0x000fc800078ec0ff */
[----:B------:R-:W-:-:S04]  /*0940*/  IADD3 R4, P1, PT, R4, -0x1, RZ ;  /* 0xffffffff04047810 */ /* 0x000fc80007f3e0ff */
[----:B------:R-:W-:Y:S02]  /*0950*/  ISETP.GE.U32.AND P0, PT, R4, 0x7, PT ;  /* 0x000000070400780c */ /* 0x000fe40003f06070 */
[----:B------:R-:W-:Y:S02]  /*0960*/  IADD3.X R4, PT, PT, RZ, -0x1, RZ, P1, !PT ;  /* 0xffffffffff047810 */ /* 0x000fe40000ffe4ff */
[----:B------:R-:W-:Y:S02]  /*0970*/  LOP3.LUT P1, RZ, R0, 0x7, RZ, 0xc0, !PT ;  /* 0x0000000700ff7812 */ /* 0x000fe4000782c0ff */
[----:B------:R-:W-:-:S13]  /*0980*/  ISETP.GE.U32.AND.EX P0, PT, R4, RZ, PT, P0 ;  /* 0x000000ff0400720c */ /* 0x000fda0003f06100 */
[----:B------:R-:W-:Y:S05]  /*0990*/  @!P0 BRA `(.L_x_13) ;  /* 0x0000000000bc8947 */ /* 0x000fea0003800000 */
[----:B------:R-:W1:Y:S01]  /*09a0*/  LDCU.64 UR4, c[0x0][0x398] ;  /* 0x00007300ff0477ac */ /* 0x000e620008000a00 */
[----:B------:R-:W2:Y:S01]  /*09b0*/  LDC.64 R4, c[0x0][0x390] ;  /* 0x0000e400ff047b82 */ /* 0x000ea20000000a00 */
[----:B-1----:R-:W-:Y:S01]  /*09c0*/  IADD3 R6, P0, PT, R2, UR4, RZ ;  /* 0x0000000402067c10 */ /* 0x002fe2000ff1e0ff */
[----:B------:R-:W1:Y:S03]  /*09d0*/  LDCU UR4, c[0x0][0x384] ;  /* 0x00007080ff0477ac */ /* 0x000e660008000800 */
[----:B------:R-:W-:-:S05]  /*09e0*/  IADD3.X R7, PT, PT, R3, UR5, RZ, P0, !PT ;  /* 0x0000000503077c10 */ /* 0x000fca00087fe4ff */
[----:B0-----:R-:W1:Y:S04]  /*09f0*/  LDG.E.S8 R9, desc[UR6][R6.64] ;  /* 0x0000000606097981 */ /* 0x001e68000c1e1300 */
[----:B------:R-:W3:Y:S04]  /*0a00*/  LDG.E.S8 R11, desc[UR6][R6.64+0x1] ;  /* 0x00000106060b7981 */ /* 0x000ee8000c1e1300 */
[----:B------:R-:W4:Y:S04]  /*0a10*/  LDG.E.S8 R13, desc[UR6][R6.64+0x2] ;  /* 0x00000206060d7981 */ /* 0x000f28000c1e1300 */
[----:B------:R-:W4:Y:S01]  /*0a20*/  LDG.E.S8 R15, desc[UR6][R6.64+0x3] ;  /* 0x00000306060f7981 */ /* 0x000f22000c1e1300 */
[----:B-1---5:R-:W-:-:S04]  /*0a30*/  IMAD R9, R10, UR4, R9 ;  /* 0x000000040a097c24 */ /* 0x022fc8000f8e0209 */
[----:B------:R-:W-:-:S04]  /*0a40*/  VIADD R9, R9, 0xffffffd0 ;  /* 0xffffffd009097836 */ /* 0x000fc80000000000 */
[----:B--2---:R-:W-:-:S06]  /*0a50*/  IMAD.WIDE R8, R9, 0x4, R4 ;  /* 0x0000000409087825 */ /* 0x004fcc00078e0204 */
        /* <DEDUP_REMOVED lines=30> */
[----:B------:R-:W-:-:S05]  /*0c40*/  IADD3 R15, PT, PT, R15, -0x30, RZ ;  /* 0xffffffd00f0f7810 */ /* 0x000fca0007ffe0ff */
[----:B------:R-:W-:-:S05]  /*0c50*/  IMAD.WIDE R4, R15, 0x4, R4 ;  /* 0x000000040f047825 */ /* 0x000fca00078e0204 */
[----:B------:R1:W5:Y:S01]  /*0c60*/  LDG.E R10, desc[UR6][R4.64] ;  /* 0x00000006040a7981 */ /* 0x000362000c1e1900 */
[----:B------:R-:W-:-:S05]  /*0c70*/  IADD3 R2, P0, PT, R2, 0x8, RZ ;  /* 0x0000000802027810 */ /* 0x000fca0007f1e0ff */
[----:B------:R-:W-:-:S08]  /*0c80*/  IMAD.X R3, RZ, RZ, R3, P0 ;  /* 0x000000ffff037224 */ /* 0x000fd000000e0603 */
.L_x_13:
[----:B------:R-:W-:Y:S05]  /*0c90*/  @!P1 BRA `(.L_x_12) ;  /* 0x0000000000dc9947 */ /* 0x000fea0003800000 */
[----:B-1----:R-:W-:-:S04]  /*0ca0*/  LOP3.LUT R4, R0, 0x7, RZ, 0xc0, !PT ;  /* 0x0000000700047812 */ /* 0x002fc800078ec0ff */
        /* <DEDUP_REMOVED lines=12> */
[----:B------:R-:W3:Y:S01]  /*0d70*/  LDG.E.S8 R11, desc[UR6][R6.64+0x1] ;  /* 0x00000106060b7981 */ /* 0x000ee2000c1e1300 */
[----:B-1---5:R-:W-:-:S04]  /*0d80*/  IMAD R9, R10, UR4, R9 ;  /* 0x000000040a097c24 */ /* 0x022fc8000f8e0209 */
[----:B------:R-:W-:-:S04]  /*0d90*/  VIADD R9, R9, 0xffffffd0 ;  /* 0xffffffd009097836 */ /* 0x000fc80000000000 */
[----:B--2---:R-:W-:-:S06]  /*0da0*/  IMAD.WIDE R8, R9, 0x4, R4 ;  /* 0x0000000409087825 */ /* 0x004fcc00078e0204 */
[----:B------:R-:W3:Y:S02]  /*0db0*/  LDG.E R8, desc[UR6][R8.64] ;  /* 0x0000000608087981 */ /* 0x000ee4000c1e1900 */
[----:B---3--:R-:W-:-:S05]  /*0dc0*/  IMAD R11, R8, UR4, R11 ;  /* 0x00000004080b7c24 */ /* 0x008fca000f8e020b */
[----:B------:R-:W-:-:S05]  /*0dd0*/  IADD3 R11, PT, PT, R11, -0x30, RZ ;  /* 0xffffffd00b0b7810 */ /* 0x000fca0007ffe0ff */
[----:B------:R-:W-:Y:S02]  /*0de0*/  IMAD.WIDE R12, R11, 0x4, R4 ;  /* 0x000000040b0c7825 */ /* 0x000fe400078e0204 */
[----:B------:R-:W2:Y:S04]  /*0df0*/  LDG.E.S8 R11, desc[UR6][R6.64+0x2] ;  /* 0x00000206060b7981 */ /* 0x000ea8000c1e1300 */
[----:B------:R-:W2:Y:S02]  /*0e00*/  LDG.E R12, desc[UR6][R12.64] ;  /* 0x000000060c0c7981 */ /* 0x000ea4000c1e1900 */
[----:B--2---:R-:W-:-:S04]  /*0e10*/  IMAD R11, R12, UR4, R11 ;  /* 0x000000040c0b7c24 */ /* 0x004fc8000f8e020b */
[----:B------:R-:W-:-:S04]  /*0e20*/  VIADD R11, R11, 0xffffffd0 ;  /* 0xffffffd00b0b7836 */ /* 0x000fc80000000000 */
[----:B------:R-:W-:Y:S02]  /*0e30*/  IMAD.WIDE R14, R11, 0x4, R4 ;  /* 0x000000040b0e7825 */ /* 0x000fe400078e0204 */
[----:B------:R-:W2:Y:S04]  /*0e40*/  LDG.E.S8 R11, desc[UR6][R6.64+0x3] ;  /* 0x00000306060b7981 */ /* 0x000ea8000c1e1300 */
[----:B------:R-:W2:Y:S02]  /*0e50*/  LDG.E R14, desc[UR6][R14.64] ;  /* 0x000000060e0e7981 */ /* 0x000ea4000c1e1900 */
[----:B--2---:R-:W-:-:S05]  /*0e60*/  IMAD R11, R14, UR4, R11 ;  /* 0x000000040e0b7c24 */ /* 0x004fca000f8e020b */
[----:B------:R-:W-:-:S05]  /*0e70*/  IADD3 R11, PT, PT, R11, -0x30, RZ ;  /* 0xffffffd00b0b7810 */ /* 0x000fca0007ffe0ff */
[----:B------:R-:W-:-:S05]  /*0e80*/  IMAD.WIDE R4, R11, 0x4, R4 ;  /* 0x000000040b047825 */ /* 0x000fca00078e0204 */
[----:B------:R1:W5:Y:S01]  /*0e90*/  LDG.E R10, desc[UR6][R4.64] ;  /* 0x00000006040a7981 */ /* 0x000362000c1e1900 */
[----:B------:R-:W-:-:S05]  /*0ea0*/  IADD3 R2, P0, PT, R2, 0x4, RZ ;  /* 0x0000000402027810 */ /* 0x000fca0007f1e0ff */
[----:B------:R-:W-:-:S08]  /*0eb0*/  IMAD.X R3, RZ, RZ, R3, P0 ;  /* 0x000000ffff037224 */ /* 0x000fd000000e0603 */
.L_x_14:
[----:B------:R-:W-:Y:S05]  /*0ec0*/  @!P1 BRA `(.L_x_12) ;  /* 0x0000000000509947 */ /* 0x000fea0003800000 */
[----:B------:R-:W2:Y:S01]  /*0ed0*/  LDCU.64 UR4, c[0x0][0x398] ;  /* 0x00007300ff0477ac */ /* 0x000ea20008000a00 */
[----:B-1----:R-:W1:Y:S01]  /*0ee0*/  LDC.64 R4, c[0x0][0x390] ;  /* 0x0000e400ff047b82 */ /* 0x002e620000000a00 */
[----:B------:R-:W-:Y:S01]  /*0ef0*/  HFMA2 R6, -RZ, RZ, 0, 0 ;  /* 0x00000000ff067431 */ /* 0x000fe200000001ff */
[----:B------:R-:W-:Y:S01]  /*0f00*/  LOP3.LUT R0, R0, 0x3, RZ, 0xc0, !PT ;  /* 0x0000000300007812 */ /* 0x000fe200078ec0ff */
[----:B------:R-:W3:Y:S01]  /*0f10*/  LDCU UR8, c[0x0][0x384] ;  /* 0x00007080ff0877ac */ /* 0x000ee20008000800 */
[----:B--2---:R-:W-:-:S04]  /*0f20*/  IADD3 R2, P0, PT, R2, UR4, RZ ;  /* 0x0000000402027c10 */ /* 0x004fc8000ff1e0ff */
[----:B---3--:R-:W-:-:S09]  /*0f30*/  IADD3.X R7, PT, PT, R3, UR5, RZ, P0, !PT ;  /* 0x0000000503077c10 */ /* 0x008fd200087fe4ff */
.L_x_15:
[----:B------:R-:W-:-:S06]  /*0f40*/  IMAD.MOV.U32 R3, RZ, RZ, R7 ;  /* 0x000000ffff037224 */ /* 0x000fcc00078e0007 */
[----:B0-----:R-:W2:Y:S01]  /*0f50*/  LDG.E.S8 R3, desc[UR6][R2.64] ;  /* 0x0000000602037981 */ /* 0x001ea2000c1e1300 */
[----:B------:R-:W-:-:S04]  /*0f60*/  IADD3 R0, P0, PT, R0, -0x1, RZ ;  /* 0xffffffff00007810 */ /* 0x000fc80007f1e0ff */
[----:B------:R-:W-:Y:S02]  /*0f70*/  IADD3.X R6, PT, PT, R6, -0x1, RZ, P0, !PT ;  /* 0xffffffff06067810 */ /* 0x000fe400007fe4ff */
[----:B------:R-:W-:Y:S01]  /*0f80*/  ISETP.NE.U32.AND P0, PT, R0, RZ, PT ;  /* 0x000000ff0000720c */ /* 0x000fe20003f05070 */
[----:B--2--5:R-:W-:-:S05]  /*0f90*/  IMAD R10, R10, UR8, R3 ;  /* 0x000000080a0a7c24 */ /* 0x024fca000f8e0203 */
[----:B------:R-:W-:-:S05]  /*0fa0*/  IADD3 R11, PT, PT, R10, -0x30, RZ ;  /* 0xffffffd00a0b7810 */ /* 0x000fca0007ffe0ff */
[----:B-1----:R-:W-:-:S06]  /*0fb0*/  IMAD.WIDE R10, R11, 0x4, R4 ;  /* 0x000000040b0a7825 */ /* 0x002fcc00078e0204 */
[----:B------:R2:W5:Y:S01]  /*0fc0*/  LDG.E R10, desc[UR6][R10.64] ;  /* 0x000000060a0a7981 */ /* 0x000562000c1e1900 */
[----:B------:R-:W-:Y:S02]  /*0fd0*/  ISETP.NE.AND.EX P0, PT, R6, RZ, PT, P0 ;  /* 0x000000ff0600720c */ /* 0x000fe40003f05300 */
[----:B------:R-:W-:-:S05]  /*0fe0*/  IADD3 R2, P1, PT, R2, 0x1, RZ ;  /* 0x0000000102027810 */ /* 0x000fca0007f3e0ff */
[----:B------:R-:W-:-:S06]  /*0ff0*/  IMAD.X R7, RZ, RZ, R7, P1 ;  /* 0x000000ffff077224 */ /* 0x000fcc00008e0607 */
[----:B--2---:R-:W-:Y:S05]  /*1000*/  @P0 BRA `(.L_x_15) ;  /* 0xfffffffc00cc0947 */ /* 0x004fea000383ffff */
.L_x_12:
[----:B-1----:R-:W1:Y:S08]  /*1010*/  LDC R5, c[0x0][0x3a8] ;  /* 0x0000ea00ff057b82 */ /* 0x002e700000000800 */
[----:B------:R-:W1:Y:S02]  /*1020*/  LDC.64 R2, c[0x0][0x3a0] ;  /* 0x0000e800ff027b82 */ /* 0x000e640000000a00 */
[----:B-1----:R-:W-:-:S05]  /*1030*/  IMAD.WIDE.U32 R2, R5, 0x4, R2 ;  /* 0x0000000405027825 */ /* 0x002fca00078e0002 */
[----:B0----5:R-:W-:Y:S01]  /*1040*/  STG.E desc[UR6][R2.64], R10 ;  /* 0x0000000a02007986 */ /* 0x021fe2000c101906 */
[----:B------:R-:W-:Y:S05]  /*1050*/  EXIT ;  /* 0x000000000000794d */ /* 0x000fea0003800000 */
.L_x_9:
[----:B------:R-:W1:Y:S01]  /*1060*/  LDCU UR5, c[0x0][0x380] ;  /* 0x00007000ff0577ac */ /* 0x000e620008000800 */
[----:B------:R-:W2:Y:S01]  /*1070*/  LDC R6, c[0x0][0x388] ;  /* 0x0000e200ff067b82 */ /* 0x000ea20000000800 */
[----:B-1----:R-:W-:-:S06]  /*1080*/  UIADD3 UR4, UPT, UPT, UR5, -0x1, URZ ;  /* 0xffffffff05047890 */ /* 0x002fcc000fffe0ff */
[----:B------:R-:W-:Y:S02]  /*1090*/  IADD3 R3, PT, PT, R5, UR4, RZ ;  /* 0x0000000405037c10 */ /* 0x000fe4000fffe0ff */
[----:B--2---:R-:W-:Y:S02]  /*10a0*/  IABS R10, R6 ;  /* 0x00000006000a7213 */ /* 0x004fe40000000000 */
[-C--:B------:R-:W-:Y:S02]  /*10b0*/  IABS R7, R3.reuse ;  /* 0x0000000300077213 */ /* 0x080fe40000000000 */
[----:B------:R-:W-:Y:S02]  /*10c0*/  IABS R11, R3 ;  /* 0x00000003000b7213 */ /* 0x000fe40000000000 */
[----:B------:R-:W1:Y:S08]  /*10d0*/  I2F.RP R0, R7 ;  /* 0x0000000700007306 */ /* 0x000e700000209400 */
[----:B-1----:R-:W1:Y:S02]  /*10e0*/  MUFU.RCP R0, R0 ;  /* 0x0000000000007308 */ /* 0x002e640000001000 */
[----:B-1----:R-:W-:-:S06]  /*10f0*/  VIADD R4, R0, 0xffffffe ;  /* 0x0ffffffe00047836 */ /* 0x002fcc0000000000 */
[----:B------:R1:W2:Y:S02]  /*1100*/  F2I.FTZ.U32.TRUNC.NTZ R5, R4 ;  /* 0x0000000400057305 */ /* 0x0002a4000021f000 */
[----:B-1----:R-:W-:Y:S02]  /*1110*/  MOV R4, RZ ;  /* 0x000000ff00047202 */ /* 0x002fe40000000f00 */
[----:B--2---:R-:W-:-:S05]  /*1120*/  IADD3 R8, PT, PT, RZ, -R5, RZ ;  /* 0x80000005ff087210 */ /* 0x004fca0007ffe0ff */
[----:B------:R-:W-:Y:S02]  /*1130*/  IMAD R9, R8, R7, RZ ;  /* 0x0000000708097224 */ /* 0x000fe400078e02ff */
[----:B------:R-:W-:Y:S02]  /*1140*/  IMAD.MOV.U32 R8, RZ, RZ, R10 ;  /* 0x000000ffff087224 */ /* 0x000fe400078e000a */
[----:B------:R-:W-:-:S04]  /*1150*/  IMAD.HI.U32 R5, R5, R9, R4 ;  /* 0x0000000905057227 */ /* 0x000fc800078e0004 */
[----:B------:R-:W-:Y:S02]  /*1160*/  IMAD.MOV R9, RZ, RZ, -R11 ;  /* 0x000000ffff097224 */ /* 0x000fe400078e0a0b */
[----:B------:R-:W-:-:S04]  /*1170*/  IMAD.HI.U32 R0, R5, R8, RZ ;  /* 0x0000000805007227 */ /* 0x000fc800078e00ff */
[----:B------:R-:W-:-:S05]  /*1180*/  IMAD R4, R0, R9, R8 ;  /* 0x0000000900047224 */ /* 0x000fca00078e0208 */
[----:B------:R-:W-:-:S13]  /*1190*/  ISETP.GT.U32.AND P2, PT, R7, R4, PT ;  /* 0x000000040700720c */ /* 0x000fda0003f44070 */
[-C--:B------:R-:W-:Y:S02]  /*11a0*/  @!P2 IADD3 R4, PT, PT, R4, -R7.reuse, RZ ;  /* 0x800000070404a210 */ /* 0x080fe40007ffe0ff */
[----:B------:R-:W-:Y:S02]  /*11b0*/  @!P2 IADD3 R0, PT, PT, R0, 0x1, RZ ;  /* 0x000000010000a810 */ /* 0x000fe40007ffe0ff */
[----:B------:R-:W-:Y:S02]  /*11c0*/  ISETP.GE.U32.AND P1, PT, R4, R7, PT ;  /* 0x000000070400720c */ /* 0x000fe40003f26070 */
[----:B------:R-:W-:Y:S02]  /*11d0*/  LOP3.LUT R4, R3, R6, RZ, 0x3c, !PT ;  /* 0x0000000603047212 */ /* 0x000fe400078e3cff */
[----:B------:R-:W-:Y:S02]  /*11e0*/  ISETP.NE.AND P2, PT, RZ, UR5, PT ;  /* 0x00000005ff007c0c */ /* 0x000fe4000bf45270 */
[----:B------:R-:W-:-:S07]  /*11f0*/  ISETP.GE.AND P0, PT, R4, RZ, PT ;  /* 0x000000ff0400720c */ /* 0x000fce0003f06270 */
[----:B------:R-:W-:Y:S01]  /*1200*/  @P1 VIADD R0, R0, 0x1 ;  /* 0x0000000100001836 */ /* 0x000fe20000000000 */
[----:B------:R-:W-:-:S05]  /*1210*/  ISETP.NE.AND P1, PT, R3, RZ, PT ;  /* 0x000000ff0300720c */ /* 0x000fca0003f25270 */
[----:B------:R-:W-:Y:S01]  /*1220*/  @!P0 IADD3 R0, PT, PT, -R0, RZ, RZ ;  /* 0x000000ff00008210 */ /* 0x000fe20007ffe1ff */
[----:B0-----:R-:W-:Y:S07]  /*1230*/  @!P2 EXIT ;  /* 0x000000000000a94d */ /* 0x001fee0003800000 */
[C---:B------:R-:W-:Y:S01]  /*1240*/  IADD3 R5, PT, PT, R2.reuse, UR4, RZ ;  /* 0x0000000402057c10 */ /* 0x040fe2000fffe0ff */
[----:B------:R-:W-:Y:S01]  /*1250*/  IMAD R2, R2, UR5, RZ ;  /* 0x0000000502027c24 */ /* 0x000fe2000f8e02ff */
[----:B------:R-:W-:-:S05]  /*1260*/  @!P1 LOP3.LUT R0, RZ, R3, RZ, 0x33, !PT ;  /* 0x00000003ff009212 */ /* 0x000fca00078e33ff */
[----:B------:R-:W-:-:S05]  /*1270*/  IMAD R3, R0, R5, RZ ;  /* 0x0000000500037224 */ /* 0x000fca00078e02ff */
[----:B------:R-:W-:Y:S02]  /*1280*/  IADD3 R10, P2, PT, R3, 0x1, RZ ;  /* 0x00000001030a7810 */ /* 0x000fe40007f5e0ff */
[----:B------:R-:W-:-:S03]  /*1290*/  IADD3 R5, P1, PT, R0, R3, RZ ;  /* 0x0000000300057210 */ /* 0x000fc60007f3e0ff */
[----:B------:R-:W-:Y:S01]  /*12a0*/  IMAD.X R6, RZ, RZ, RZ, P2 ;  /* 0x000000ffff067224 */ /* 0x000fe200010e06ff */
[----:B------:R-:W-:Y:S02]  /*12b0*/  ISETP.GT.U32.AND P0, PT, R5, R10, PT ;  /* 0x0000000a0500720c */ /* 0x000fe40003f04070 */
[----:B------:R-:W-:-:S04]  /*12c0*/  LEA.HI.X.SX32 R7, R0, RZ, 0x1, P1 ;  /* 0x000000ff00077211 */ /* 0x000fc800008f0eff */
[----:B------:R-:W-:-:S04]  /*12d0*/  ISETP.GT.U32.AND.EX P0, PT, R7, R6, PT, P0 ;  /* 0x000000060700720c */ /* 0x000fc80003f04100 */
[----:B------:R-:W-:Y:S02]  /*12e0*/  SEL R10, R5, R10, P0 ;  /* 0x0000000a050a7207 */ /* 0x000fe40000000000 */
[----:B------:R-:W-:Y:S02]  /*12f0*/  SEL R6, R7, R6, P0 ;  /* 0x0000000607067207 */ /* 0x000fe40000000000 */
[----:B------:R-:W-:-:S04]  /*1300*/  IADD3 R4, P1, PT, R3, -R10, RZ ;  /* 0x8000000a03047210 */ /* 0x000fc80007f3e0ff */
[----:B------:R-:W-:Y:S02]  /*1310*/  ISETP.GT.U32.AND P0, PT, R4, -0x10, PT ;  /* 0xfffffff00400780c */ /* 0x000fe40003f04070 */
[----:B------:R-:W-:Y:S02]  /*1320*/  IADD3.X R4, PT, PT, RZ, ~R6, RZ, P1, !PT ;  /* 0x80000006ff047210 */ /* 0x000fe40000ffe4ff */
[----:B------:R-:W-:Y:S02]  /*1330*/  IADD3 R10, P1, PT, -R3, R10, RZ ;  /* 0x0000000a030a7210 */ /* 0x000fe40007f3e1ff */
[----:B------:R-:W-:Y:S02]  /*1340*/  ISETP.GT.U32.AND.EX P0, PT, R4, -0x1, PT, P0 ;  /* 0xffffffff0400780c */ /* 0x000fe40003f04100 */
[----:B------:R-:W-:Y:S02]  /*1350*/  CS2R R4, SRZ ;  /* 0x0000000000047805 */ /* 0x000fe4000001ff00 */
[----:B------:R-:W-:-:S02]  /*1360*/  LOP3.LUT R7, R10, 0xf, RZ, 0xc0, !PT ;  /* 0x0000000f0a077812 */ /* 0x000fc400078ec0ff */
[C---:B------:R-:W-:Y:S02]  /*1370*/  LOP3.LUT R8, R10.reuse, 0x7, RZ, 0xc0, !PT ;  /* 0x000000070a087812 */ /* 0x040fe400078ec0ff */
[----:B------:R-:W-:Y:S02]  /*1380*/  LOP3.LUT R9, R10, 0xfffffff0, RZ, 0xc0, !PT ;  /* 0xfffffff00a097812 */ /* 0x000fe400078ec0ff */
[----:B------:R-:W-:Y:S02]  /*1390*/  IADD3.X R6, PT, PT, R6, -0x1, RZ, P1, !PT ;  /* 0xffffffff06067810 */ /* 0x000fe40000ffe4ff */
[----:B------:R-:W-:-:S07]  /*13a0*/  LOP3.LUT R10, R10, 0x3, RZ, 0xc0, !PT ;  /* 0x000000030a0a7812 */ /* 0x000fce00078ec0ff */
.L_x_25:
[----:B------:R-:W-:Y:S01]  /*13b0*/  IADD3 R12, P2, PT, RZ, -R0, RZ ;  /* 0x80000000ff0c7210 */ /* 0x000fe20007f5e0ff */
[----:B------:R-:W-:Y:S01]  /*13c0*/  BSSY.RECONVERGENT B0, `(.L_x_16) ;  /* 0x00000e6000007945 */ /* 0x000fe20003800200 */
[----:B------:R-:W-:Y:S01]  /*13d0*/  SHF.R.S32.HI R11, RZ, 0x1f, R0 ;  /* 0x0000001fff0b7819 */ /* 0x000fe20000011400 */
[----:B------:R-:W-:Y:S01]  /*13e0*/  IMAD.MOV.U32 R20, RZ, RZ, R5 ;  /* 0x000000ffff147224 */ /* 0x000fe200078e0005 */
[----:B------:R-:W-:Y:S02]  /*13f0*/  ISETP.GE.U32.AND P1, PT, R12, R3, PT ;  /* 0x000000030c00720c */ /* 0x000fe40003f26070 */
[----:B------:R-:W-:-:S04]  /*1400*/  IADD3.X R11, PT, PT, RZ, ~R11, RZ, P2, !PT ;  /* 0x8000000bff0b7210 */ /* 0x000fc800017fe4ff */
[----:B------:R-:W-:-:S13]  /*1410*/  ISETP.GE.U32.AND.EX P1, PT, R11, RZ, PT, P1 ;  /* 0x000000ff0b00720c */ /* 0x000fda0003f26110 */
[----:B------:R-:W-:Y:S05]  /*1420*/  @!P1 BRA `(.L_x_17) ;  /* 0x0000000c007c9947 */ /* 0x000fea0003800000 */
[----:B------:R-:W-:Y:S01]  /*1430*/  ISETP.NE.U32.AND P1, PT, R7, RZ, PT ;  /* 0x000000ff0700720c */ /* 0x000fe20003f25070 */
[----:B------:R-:W-:Y:S01]  /*1440*/  BSSY.RECONVERGENT B1, `(.L_x_18) ;  /* 0x0000065000017945 */ /* 0x000fe20003800200 */
[----:B------:R-:W-:Y:S01]  /*1450*/  HFMA2 R22, -RZ, RZ, 0, 0 ;  /* 0x00000000ff167431 */ /* 0x000fe200000001ff */
[----:B------:R-:W-:Y:S02]  /*1460*/  MOV R23, R3 ;  /* 0x0000000300177202 */ /* 0x000fe40000000f00 */
[----:B------:R-:W-:Y:S01]  /*1470*/  ISETP.NE.AND.EX P1, PT, RZ, RZ, PT, P1 ;  /* 0x000000ffff00720c */ /* 0x000fe20003f25310 */
[----:B------:R-:W-:-:S12]  /*1480*/  @P0 BRA `(.L_x_19) ;  /* 0x0000000400800947 */ /* 0x000fd80003800000 */
[----:B------:R-:W-:Y:S01]  /*1490*/  IMAD.MOV.U32 R11, RZ, RZ, R9 ;  /* 0x000000ffff0b7224 */ /* 0x000fe200078e0009 */
[----:B------:R-:W-:Y:S01]  /*14a0*/  MOV R24, R6 ;  /* 0x0000000600187202 */ /* 0x000fe20000000f00 */
[----:B------:R-:W-:Y:S01]  /*14b0*/  IMAD.MOV.U32 R22, RZ, RZ, RZ ;  /* 0x000000ffff167224 */ /* 0x000fe200078e00ff */
[----:B------:R-:W-:-:S07]  /*14c0*/  MOV R23, R3 ;  /* 0x0000000300177202 */ /* 0x000fce0000000f00 */
.L_x_20:
[----:B------:R-:W0:Y:S01]  /*14d0*/  LDCU.64 UR4, c[0x0][0x398] ;  /* 0x00007300ff0477ac */ /* 0x000e220008000a00 */
[----:B------:R-:W1:Y:S01]  /*14e0*/  LDC.64 R12, c[0x0][0x390] ;  /* 0x0000e400ff0c7b82 */ /* 0x000e620000000a00 */
[----:B0-----:R-:W-:Y:S01]  /*14f0*/  IADD3 R14, P2, PT, R23, UR4, RZ ;  /* 0x00000004170e7c10 */ /* 0x001fe2000ff5e0ff */
[----:B------:R-:W0:Y:S03]  /*1500*/  LDCU UR4, c[0x0][0x384] ;  /* 0x00007080ff0477ac */ /* 0x000e260008000800 */
[----:B------:R-:W-:-:S05]  /*1510*/  IADD3.X R15, PT, PT, R22, UR5, RZ, P2, !PT ;  /* 0x00000005160f7c10 */ /* 0x000fca00097fe4ff */
[----:B------:R-:W0:Y:S04]  /*1520*/  LDG.E.S8 R17, desc[UR6][R14.64] ;  /* 0x000000060e117981 */ /* 0x000e28000c1e1300 */
[----:B------:R-:W2:Y:S04]  /*1530*/  LDG.E.S8 R19, desc[UR6][R14.64+0x2] ;  /* 0x000002060e137981 */ /* 0x000ea8000c1e1300 */
[----:B------:R-:W3:Y:S01]  /*1540*/  LDG.E.S8 R25, desc[UR6][R14.64+0x3] ;  /* 0x000003060e197981 */ /* 0x000ee2000c1e1300 */
[----:B0----5:R-:W-:-:S05]  /*1550*/  IMAD R17, R20, UR4, R17 ;  /* 0x0000000414117c24 */ /* 0x021fca000f8e0211 */
[----:B------:R-:W-:-:S05]  /*1560*/  IADD3 R17, PT, PT, R17, -0x30, RZ ;  /* 0xffffffd011117810 */ /* 0x000fca0007ffe0ff */
[----:B-1----:R-:W-:Y:S02]  /*1570*/  IMAD.WIDE R20, R17, 0x4, R12 ;  /* 0x0000000411147825 */ /* 0x002fe400078e020c */
[----:B------:R-:W4:Y:S04]  /*1580*/  LDG.E.S8 R17, desc[UR6][R14.64+0x1] ;  /* 0x000001060e117981 */ /* 0x000f28000c1e1300 */
[----:B------:R-:W4:Y:S02]  /*1590*/  LDG.E R20, desc[UR6][R20.64] ;  /* 0x0000000614147981 */ /* 0x000f24000c1e1900 */
[----:B----4-:R-:W-:-:S05]  /*15a0*/  IMAD R17, R20, UR4, R17 ;  /* 0x0000000414117c24 */ /* 0x010fca000f8e0211 */
[----:B------:R-:W-:-:S05]  /*15b0*/  IADD3 R17, PT, PT, R17, -0x30, RZ ;  /* 0xffffffd011117810 */ /* 0x000fca0007ffe0ff */
[----:B------:R-:W-:-:S06]  /*15c0*/  IMAD.WIDE R16, R17, 0x4, R12 ;  /* 0x0000000411107825 */ /* 0x000fcc00078e020c */
[----:B------:R-:W2:Y:S02]  /*15d0*/  LDG.E R16, desc[UR6][R16.64] ;  /* 0x0000000610107981 */ /* 0x000ea4000c1e1900 */
[----:B--2---:R-:W-:-:S04]  /*15e0*/  IMAD R19, R16, UR4, R19 ;  /* 0x0000000410137c24 */ /* 0x004fc8000f8e0213 */
[----:B------:R-:W-:-:S04]  /*15f0*/  VIADD R19, R19, 0xffffffd0 ;  /* 0xffffffd013137836 */ /* 0x000fc80000000000 */
[----:B------:R-:W-:-:S06]  /*1600*/  IMAD.WIDE R18, R19, 0x4, R12 ;  /* 0x0000000413127825 */ /* 0x000fcc00078e020c */
[----:B------:R-:W3:Y:S02]  /*1610*/  LDG.E R18, desc[UR6][R18.64] ;  /* 0x0000000612127981 */ /* 0x000ee4000c1e1900 */
[----:B---3--:R-:W-:-:S05]  /*1620*/  IMAD R25, R18, UR4, R25 ;  /* 0x0000000412197c24 */ /* 0x008fca000f8e0219 */
[----:B------:R-:W-:Y:S02]  /*1630*/  IADD3 R21, PT, PT, R25, -0x30, RZ ;  /* 0xffffffd019157810 */ /* 0x000fe40007ffe0ff */
[----:B------:R-:W2:Y:S03]  /*1640*/  LDG.E.S8 R25, desc[UR6][R14.64+0x4] ;  /* 0x000004060e197981 */ /* 0x000ea6000c1e1300 */
        /* <DEDUP_REMOVED lines=65> */
[----:B------:R-:W-:-:S04]  /*1a60*/  IADD3 R23, P3, PT, R23, 0x10, RZ ;  /* 0x0000001017177810 */ /* 0x000fc80007f7e0ff */
[----:B------:R-:W-:-:S07]  /*1a70*/  IADD3.X R22, PT, PT, RZ, R22, RZ, P3, !PT ;  /* 0x00000016ff167210 */ /* 0x000fce0001ffe4ff */
[----:B0-----:R-:W-:Y:S05]  /*1a80*/  @P2 BRA `(.L_x_20) ;  /* 0xfffffff800902947 */ /* 0x001fea000383ffff */
.L_x_19:
[----:B------:R-:W-:Y:S05]  /*1a90*/  BSYNC.RECONVERGENT B1 ;  /* 0x0000000000017941 */ /* 0x000fea0003800200 */
.L_x_18:
[----:B------:R-:W-:Y:S05]  /*1aa0*/  @!P1 BRA `(.L_x_17) ;  /* 0x0000000400dc9947 */ /* 0x000fea0003800000 */
[----:B------:R-:W-:Y:S01]  /*1ab0*/  IADD3 R11, P1, PT, R7, -0x1, RZ ;  /* 0xffffffff070b7810 */ /* 0x000fe20007f3e0ff */
[----:B------:R-:W-:Y:S03]  /*1ac0*/  BSSY.RECONVERGENT B1, `(.L_x_21) ;  /* 0x0000036000017945 */ /* 0x000fe60003800200 */
[----:B------:R-:W-:Y:S01]  /*1ad0*/  ISETP.GE.U32.AND P2, PT, R11, 0x7, PT ;  /* 0x000000070b00780c */ /* 0x000fe20003f46070 */
[----:B------:R-:W-:Y:S01]  /*1ae0*/  IMAD.X R11, RZ, RZ, -0x1, P1 ;  /* 0xffffffffff0b7424 */ /* 0x000fe200008e06ff */
[----:B------:R-:W-:-:S04]  /*1af0*/  ISETP.NE.U32.AND P1, PT, R8, RZ, PT ;  /* 0x000000ff0800720c */ /* 0x000fc80003f25070 */
[----:B------:R-:W-:Y:S02]  /*1b00*/  ISETP.GE.U32.AND.EX P2, PT, R11, RZ, PT, P2 ;  /* 0x000000ff0b00720c */ /* 0x000fe40003f46120 */
[----:B------:R-:W-:-:S11]  /*1b10*/  ISETP.NE.AND.EX P1, PT, RZ, RZ, PT, P1 ;  /* 0x000000ffff00720c */ /* 0x000fd60003f25310 */
[----:B------:R-:W-:Y:S05]  /*1b20*/  @!P2 BRA `(.L_x_22) ;  /* 0x0000000000bca947 */ /* 0x000fea0003800000 */
[----:B------:R-:W0:Y:S01]  /*1b30*/  LDCU.64 UR4, c[0x0][0x398] ;  /* 0x00007300ff0477ac */ /* 0x000e220008000a00 */
[----:B------:R-:W1:Y:S01]  /*1b40*/  LDC.64 R12, c[0x0][0x390] ;  /* 0x0000e400ff0c7b82 */ /* 0x000e620000000a00 */
[----:B0-----:R-:W-:Y:S01]  /*1b50*/  IADD3 R16, P2, PT, R23, UR4, RZ ;  /* 0x0000000417107c10 */ /* 0x001fe2000ff5e0ff */
[----:B------:R-:W0:Y:S03]  /*1b60*/  LDCU UR4, c[0x0][0x384] ;  /* 0x00007080ff0477ac */ /* 0x000e260008000800 */
[----:B------:R-:W-:-:S05]  /*1b70*/  IADD3.X R17, PT, PT, R22, UR5, RZ, P2, !PT ;  /* 0x0000000516117c10 */ /* 0x000fca00097fe4ff */
[----:B------:R-:W0:Y:S02]  /*1b80*/  LDG.E.S8 R11, desc[UR6][R16.64] ;  /* 0x00000006100b7981 */ /* 0x000e24000c1e1300 */
[----:B0----5:R-:W-:-:S05]  /*1b90*/  IMAD R11, R20, UR4, R11 ;  /* 0x00000004140b7c24 */ /* 0x021fca000f8e020b */
[----:B------:R-:W-:-:S05]  /*1ba0*/  IADD3 R11, PT, PT, R11, -0x30, RZ ;  /* 0xffffffd00b0b7810 */ /* 0x000fca0007ffe0ff */
[----:B-1----:R-:W-:Y:S02]  /*1bb0*/  IMAD.WIDE R14, R11, 0x4, R12 ;  /* 0x000000040b0e7825 */ /* 0x002fe400078e020c */
[----:B------:R-:W2:Y:S04]  /*1bc0*/  LDG.E.S8 R11, desc[UR6][R16.64+0x1] ;  /* 0x00000106100b7981 */ /* 0x000ea8000c1e1300 */
[----:B------:R-:W2:Y:S02]  /*1bd0*/  LDG.E R14, desc[UR6][R14.64] ;  /* 0x000000060e0e7981 */ /* 0x000ea4000c1e1900 */
[----:B--2---:R-:W-:-:S05]  /*1be0*/  IMAD R11, R14, UR4, R11 ;  /* 0x000000040e0b7c24 */ /* 0x004fca000f8e020b */
        /* <DEDUP_REMOVED lines=35> */
.L_x_22:
[----:B------:R-:W-:Y:S05]  /*1e20*/  BSYNC.RECONVERGENT B1 ;  /* 0x0000000000017941 */ /* 0x000fea0003800200 */
.L_x_21:
[----:B------:R-:W-:Y:S05]  /*1e30*/  @!P1 BRA `(.L_x_17) ;  /* 0x0000000000f89947 */ /* 0x000fea0003800000 */
[----:B------:R-:W-:Y:S01]  /*1e40*/  IADD3 R11, P1, PT, R8, -0x1, RZ ;  /* 0xffffffff080b7810 */ /* 0x000fe20007f3e0ff */
[----:B------:R-:W-:Y:S03]  /*1e50*/  BSSY.RECONVERGENT B1, `(.L_x_23) ;  /* 0x0000022000017945 */ /* 0x000fe60003800200 */
[----:B------:R-:W-:Y:S02]  /*1e60*/  ISETP.GE.U32.AND P2, PT, R11, 0x3, PT ;  /* 0x000000030b00780c */ /* 0x000fe40003f46070 */
[----:B------:R-:W-:Y:S02]  /*1e70*/  IADD3.X R11, PT, PT, RZ, -0x1, RZ, P1, !PT ;  /* 0xffffffffff0b7810 */ /* 0x000fe40000ffe4ff */
[----:B------:R-:W-:Y:S02]  /*1e80*/  ISETP.NE.U32.AND P1, PT, R10, RZ, PT ;  /* 0x000000ff0a00720c */ /* 0x000fe40003f25070 */
[----:B------:R-:W-:-:S02]  /*1e90*/  ISETP.GE.U32.AND.EX P2, PT, R11, RZ, PT, P2 ;  /* 0x000000ff0b00720c */ /* 0x000fc40003f46120 */
[----:B------:R-:W-:-:S11]  /*1ea0*/  ISETP.NE.AND.EX P1, PT, RZ, RZ, PT, P1 ;  /* 0x000000ffff00720c */ /* 0x000fd60003f25310 */
[----:B------:R-:W-:Y:S05]  /*1eb0*/  @!P2 BRA `(.L_x_24) ;  /* 0x00000000006ca947 */ /* 0x000fea0003800000 */
[----:B------:R-:W1:Y:S01]  /*1ec0*/  LDCU.64 UR4, c[0x0][0x398] ;  /* 0x00007300ff0477ac */ /* 0x000e620008000a00 */
[----:B0-----:R-:W0:Y:S01]  /*1ed0*/  LDC.64 R12, c[0x0][0x390] ;  /* 0x0000e400ff0c7b82 */ /* 0x001e220000000a00 */
[----:B-1----:R-:W-:Y:S01]  /*1ee0*/  IADD3 R16, P2, PT, R23, UR4, RZ ;  /* 0x0000000417107c10 */ /* 0x002fe2000ff5e0ff */
[----:B------:R-:W1:Y:S03]  /*1ef0*/  LDCU UR4, c[0x0][0x384] ;  /* 0x00007080ff0477ac */ /* 0x000e660008000800 */
[----:B------:R-:W-:-:S05]  /*1f00*/  IADD3.X R17, PT, PT, R22, UR5, RZ, P2, !PT ;  /* 0x0000000516117c10 */ /* 0x000fca00097fe4ff */
[----:B------:R-:W1:Y:S02]  /*1f10*/  LDG.E.S8 R11, desc[UR6][R16.64] ;  /* 0x00000006100b7981 */ /* 0x000e64000c1e1300 */
[----:B-1---5:R-:W-:-:S05]  /*1f20*/  IMAD R11, R20, UR4, R11 ;  /* 0x00000004140b7c24 */ /* 0x022fca000f8e020b */
[----:B------:R-:W-:-:S05]  /*1f30*/  IADD3 R11, PT, PT, R11, -0x30, RZ ;  /* 0xffffffd00b0b7810 */ /* 0x000fca0007ffe0ff */
[----:B0-----:R-:W-:Y:S02]  /*1f40*/  IMAD.WIDE R20, R11, 0x4, R12 ;  /* 0x000000040b147825 */ /* 0x001fe400078e020c */
        /* <DEDUP_REMOVED lines=18> */
.L_x_24:
[----:B------:R-:W-:Y:S05]  /*2070*/  BSYNC.RECONVERGENT B1 ;  /* 0x0000000000017941 */ /* 0x000fea0003800200 */
.L_x_23:
[----:B------:R-:W-:Y:S05]  /*2080*/  @!P1 BRA `(.L_x_17) ;  /* 0x0000000000649947 */ /* 0x000fea0003800000 */
[----:B------:R-:W0:Y:S01]  /*2090*/  LDCU.64 UR4, c[0x0][0x398] ;  /* 0x00007300ff0477ac */ /* 0x000e220008000a00 */
[----:B------:R-:W2:Y:S08]  /*20a0*/  LDC R18, c[0x0][0x384] ;  /* 0x0000e100ff127b82 */ /* 0x000eb00000000800 */
[----:B------:R-:W3:Y:S01]  /*20b0*/  LDC.64 R14, c[0x0][0x390] ;  /* 0x0000e400ff0e7b82 */ /* 0x000ee20000000a00 */
[----:B01----:R-:W-:-:S04]  /*20c0*/  IADD3 R12, P1, PT, R23, UR4, RZ ;  /* 0x00000004170c7c10 */ /* 0x003fc8000ff3e0ff */
[----:B------:R-:W-:-:S05]  /*20d0*/  IADD3.X R13, PT, PT, R22, UR5, RZ, P1, !PT ;  /* 0x00000005160d7c10 */ /* 0x000fca0008ffe4ff */
[----:B------:R-:W2:Y:S01]  /*20e0*/  LDG.E.S8 R11, desc[UR6][R12.64] ;  /* 0x000000060c0b7981 */ /* 0x000ea2000c1e1300 */
[----:B------:R-:W-:Y:S01]  /*20f0*/  ISETP.NE.U32.AND P1, PT, R10, 0x1, PT ;  /* 0x000000010a00780c */ /* 0x000fe20003f25070 */
[----:B--2--5:R-:W-:-:S05]  /*2100*/  IMAD R11, R20, R18, R11 ;  /* 0x00000012140b7224 */ /* 0x024fca00078e020b */
[----:B------:R-:W-:-:S05]  /*2110*/  IADD3 R11, PT, PT, R11, -0x30, RZ ;  /* 0xffffffd00b0b7810 */ /* 0x000fca0007ffe0ff */
[----:B---3--:R-:W-:-:S06]  /*2120*/  IMAD.WIDE R20, R11, 0x4, R14 ;  /* 0x000000040b147825 */ /* 0x008fcc00078e020e */
[----:B------:R2:W5:Y:S01]  /*2130*/  LDG.E R20, desc[UR6][R20.64] ;  /* 0x0000000614147981 */ /* 0x000562000c1e1900 */
[----:B------:R-:W-:-:S13]  /*2140*/  ISETP.NE.AND.EX P1, PT, RZ, RZ, PT, P1 ;  /* 0x000000ffff00720c */ /* 0x000fda0003f25310 */
[----:B--2---:R-:W-:Y:S05]  /*2150*/  @!P1 BRA `(.L_x_17) ;  /* 0x0000000000309947 */ /* 0x004fea0003800000 */
[----:B------:R-:W2:Y:S01]  /*2160*/  LDG.E.S8 R11, desc[UR6][R12.64+0x1] ;  /* 0x000001060c0b7981 */ /* 0x000ea2000c1e1300 */
[----:B------:R-:W-:-:S04]  /*2170*/  ISETP.NE.U32.AND P1, PT, R10, 0x2, PT ;  /* 0x000000020a00780c */ /* 0x000fc80003f25070 */
[----:B------:R-:W-:Y:S01]  /*2180*/  ISETP.NE.AND.EX P1, PT, RZ, RZ, PT, P1 ;  /* 0x000000ffff00720c */ /* 0x000fe20003f25310 */
[----:B--2--5:R-:W-:-:S05]  /*2190*/  IMAD R11, R20, R18, R11 ;  /* 0x00000012140b7224 */ /* 0x024fca00078e020b */
[----:B------:R-:W-:-:S05]  /*21a0*/  IADD3 R11, PT, PT, R11, -0x30, RZ ;  /* 0xffffffd00b0b7810 */ /* 0x000fca0007ffe0ff */
[----:B------:R-:W-:Y:S02]  /*21b0*/  IMAD.WIDE R16, R11, 0x4, R14 ;  /* 0x000000040b107825 */ /* 0x000fe400078e020e */
[----:B------:R-:W2:Y:S04]  /*21c0*/  @P1 LDG.E.S8 R11, desc[UR6][R12.64+0x2] ;  /* 0x000002060c0b1981 */ /* 0x000ea8000c1e1300 */
[----:B------:R-:W2:Y:S02]  /*21d0*/  LDG.E R20, desc[UR6][R16.64] ;  /* 0x0000000610147981 */ /* 0x000ea4000c1e1900 */
[----:B--2---:R-:W-:-:S04]  /*21e0*/  @P1 IMAD R11, R20, R18, R11 ;  /* 0x00000012140b1224 */ /* 0x004fc800078e020b */
[----:B------:R-:W-:-:S04]  /*21f0*/  @P1 VIADD R11, R11, 0xffffffd0 ;  /* 0xffffffd00b0b1836 */ /* 0x000fc80000000000 */
[----:B------:R-:W-:-:S05]  /*2200*/  @P1 IMAD.WIDE R14, R11, 0x4, R14 ;  /* 0x000000040b0e1825 */ /* 0x000fca00078e020e */
[----:B------:R2:W5:Y:S02]  /*2210*/  @P1 LDG.E R20, desc[UR6][R14.64] ;  /* 0x000000060e141981 */ /* 0x000564000c1e1900 */
.L_x_17:
[----:B------:R-:W-:Y:S05]  /*2220*/  BSYNC.RECONVERGENT B0 ;  /* 0x0000000000007941 */ /* 0x000fea0003800200 */
.L_x_16:
[----:B------:R-:W0:Y:S01]  /*2230*/  LDCU.64 UR4, c[0x0][0x3a0] ;  /* 0x00007400ff0477ac */ /* 0x000e220008000a00 */
[----:B------:R-:W-:Y:S01]  /*2240*/  IADD3 R11, P1, PT, R2, R5, RZ ;  /* 0x00000005020b7210 */ /* 0x000fe20007f3e0ff */
[----:B------:R-:W3:Y:S03]  /*2250*/  LDCU UR8, c[0x0][0x380] ;  /* 0x00007000ff0877ac */ /* 0x000ee60008000800 */
[----:B--2---:R-:W-:Y:S02]  /*2260*/  IADD3.X R14, PT, PT, RZ, R4, RZ, P1, !PT ;  /* 0x00000004ff0e7210 */ /* 0x004fe40000ffe4ff */
[----:B01----:R-:W-:-:S04]  /*2270*/  LEA R12, P1, R11, UR4, 0x2 ;  /* 0x000000040b0c7c11 */ /* 0x003fc8000f8210ff */
[----:B------:R-:W-:Y:S01]  /*2280*/  LEA.HI.X R13, R11, UR5, R14, 0x2, P1 ;  /* 0x000000050b0d7c11 */ /* 0x000fe200088f140e */
[----:B---3--:R-:W-:Y:S01]  /*2290*/  USHF.R.S32.HI UR4, URZ, 0x1f, UR8 ;  /* 0x0000001fff047899 */ /* 0x008fe20008011408 */
[----:B------:R-:W-:-:S03]  /*22a0*/  IADD3 R5, P1, PT, R5, 0x1, RZ ;  /* 0x0000000105057810 */ /* 0x000fc60007f3e0ff */
[----:B-----5:R0:W-:Y:S01]  /*22b0*/  STG.E desc[UR6][R12.64], R20 ;  /* 0x000000140c007986 */ /* 0x0201e2000c101906 */
[----:B------:R-:W-:Y:S02]  /*22c0*/  IADD3.X R4, PT, PT, RZ, R4, RZ, P1, !PT ;  /* 0x00000004ff047210 */ /* 0x000fe40000ffe4ff */
[----:B------:R-:W-:-:S04]  /*22d0*/  ISETP.NE.U32.AND P1, PT, R5, UR8, PT ;  /* 0x0000000805007c0c */ /* 0x000fc8000bf25070 */
[----:B------:R-:W-:-:S13]  /*22e0*/  ISETP.NE.AND.EX P1, PT, R4, UR4, PT, P1 ;  /* 0x0000000404007c0c */ /* 0x000fda000bf25310 */
[----:B0-----:R-:W-:Y:S05]  /*22f0*/  @P1 BRA `(.L_x_25) ;  /* 0xfffffff0002c1947 */ /* 0x001fea000383ffff */
[----:B------:R-:W-:Y:S05]  /*2300*/  EXIT ;  /* 0x000000000000794d */ /* 0x000fea0003800000 */
.L_x_26:
        /* <DEDUP_REMOVED lines=15> */
.L_x_28:


//--------------------- .nv.shared.reserved.0     --------------------------
	.section	.nv.shared.reserved.0,"aw",@nobits
	.weak		__nv_reservedSMEM_offset_0_alias
	.size		__nv_reservedSMEM_offset_0_alias, 0, 64
	.other		__nv_reservedSMEM_offset_0_alias,@"STO_CUDA_RESERVED_SHARED STV_DEFAULT"
__nv_reservedSMEM_offset_0_alias:
	.zero		0
	.zero		64


//--------------------- .nv.constant0._Z19finalStateUsingRedniPiijS_ --------------------------
	.section	.nv.constant0._Z19finalStateUsingRedniPiijS_,"a",@progbits
	.sectionflags	@""
	.align	4
.nv.constant0._Z19finalStateUsingRedniPiijS_:
	.zero		928


//--------------------- .nv.constant0._Z15specDFAMatchingiiiPiPcS_ii --------------------------
	.section	.nv.constant0._Z15specDFAMatchingiiiPiPcS_ii,"a",@progbits
	.sectionflags	@""
	.align	4
.nv.constant0._Z15specDFAMatchingiiiPiPcS_ii:
	.zero		944


//--------------------- SYMBOLS --------------------------

	.type		.nv.reservedSmem.offset0,@object
	.size		.nv.reservedSmem.offset0,0x4
